	.target	sm_80

	.elftype	@"ET_EXEC"


//--------------------- .note.nv.tkinfo           --------------------------
	.section	.note.nv.tkinfo,"",@"SHT_NOTE"
	.sectionflags	@"SHF_NOTE_NV_TKINFO"
	.tkinfo
        /*0018*/ 	.word	0x00000002
        /*0030*/ 	.string	""
        /*0030*/ 	.string	"ptxas"
        /*0030*/ 	.string	"Cuda compilation tools, release 13.0, V13.0.88"
        /*0030*/ 	.string	"Build cuda_13.0.r13.0/compiler.36424714_0"
        /*0030*/ 	.string	"-v  -suppress-debug-info  -lineinfo  -arch sm_80 "



//--------------------- .note.nv.cuinfo           --------------------------
	.section	.note.nv.cuinfo,"",@"SHT_NOTE"
	.sectionflags	@"SHF_NOTE_NV_CUINFO"
        /*0018*/ 	.short	0x0002
        /*001a*/ 	.short	0x0050
        /*001c*/ 	.short	0x0082
	.zero		2


//--------------------- .nv.info                  --------------------------
	.section	.nv.info,"",@"SHT_CUDA_INFO"
	.align	4


	//----- nvinfo : EIATTR_REGCOUNT
	.align		4
        /*0000*/ 	.byte	0x04, 0x2f
        /*0002*/ 	.short	(.L_1 - .L_0)
	.align		4
.L_0:
        /*0004*/ 	.word	index@(matmul_kernel)
        /*0008*/ 	.word	0x00000040


	//----- nvinfo : EIATTR_FRAME_SIZE
	.align		4
.L_1:
        /*000c*/ 	.byte	0x04, 0x11
        /*000e*/ 	.short	(.L_3 - .L_2)
	.align		4
.L_2:
        /*0010*/ 	.word	index@(matmul_kernel)
        /*0014*/ 	.word	0x00000000


	//----- nvinfo : EIATTR_MIN_STACK_SIZE
	.align		4
.L_3:
        /*0018*/ 	.byte	0x04, 0x12
        /*001a*/ 	.short	(.L_5 - .L_4)
	.align		4
.L_4:
        /*001c*/ 	.word	index@(matmul_kernel)
        /*0020*/ 	.word	0x00000000
.L_5:


//--------------------- .nv.info.matmul_kernel    --------------------------
	.section	.nv.info.matmul_kernel,"",@"SHT_CUDA_INFO"
	.sectionflags	@""
	.align	4


	//----- nvinfo : EIATTR_CUDA_API_VERSION
	.align		4
        /*0000*/ 	.byte	0x04, 0x37
        /*0002*/ 	.short	(.L_7 - .L_6)
.L_6:
        /*0004*/ 	.word	0x00000082


	//----- nvinfo : EIATTR_SW2861232_WAR
	.align		4
.L_7:
        /*0008*/ 	.byte	0x01, 0x35
	.zero		2


	//----- nvinfo : EIATTR_PARAM_CBANK
	.align		4
        /*000c*/ 	.byte	0x04, 0x0a
        /*000e*/ 	.short	(.L_9 - .L_8)
	.align		4
.L_8:
        /*0010*/ 	.word	index@(.nv.constant0.matmul_kernel)
        /*0014*/ 	.short	0x0160
        /*0016*/ 	.short	0x0050


	//----- nvinfo : EIATTR_CBANK_PARAM_SIZE
	.align		4
.L_9:
        /*0018*/ 	.byte	0x03, 0x19
        /*001a*/ 	.short	0x0050


	//----- nvinfo : EIATTR_KPARAM_INFO
	.align		4
        /*001c*/ 	.byte	0x04, 0x17
        /*001e*/ 	.short	(.L_11 - .L_10)
.L_10:
        /*0020*/ 	.word	0x00000000
        /*0024*/ 	.short	0x000d
        /*0026*/ 	.short	0x0048
        /*0028*/ 	.byte	0x00, 0xf4, 0x21, 0x00


	//----- nvinfo : EIATTR_KPARAM_INFO
	.align		4
.L_11:
        /*002c*/ 	.byte	0x04, 0x17
        /*002e*/ 	.short	(.L_13 - .L_12)
.L_12:
        /*0030*/ 	.word	0x00000000
        /*0034*/ 	.short	0x000c
        /*0036*/ 	.short	0x0040
        /*0038*/ 	.byte	0x00, 0xf4, 0x21, 0x00


	//----- nvinfo : EIATTR_KPARAM_INFO
	.align		4
.L_13:
        /*003c*/ 	.byte	0x04, 0x17
        /*003e*/ 	.short	(.L_15 - .L_14)
.L_14:
        /*0040*/ 	.word	0x00000000
        /*0044*/ 	.short	0x000b
        /*0046*/ 	.short	0x0038
        /*0048*/ 	.byte	0x00, 0xf0, 0x11, 0x00


	//----- nvinfo : EIATTR_KPARAM_INFO
	.align		4
.L_15:
        /*004c*/ 	.byte	0x04, 0x17
        /*004e*/ 	.short	(.L_17 - .L_16)
.L_16:
        /*0050*/ 	.word	0x00000000
        /*0054*/ 	.short	0x000a
        /*0056*/ 	.short	0x0034
        /*0058*/ 	.byte	0x00, 0xf0, 0x11, 0x00


	//----- nvinfo : EIATTR_KPARAM_INFO
	.align		4
.L_17:
        /*005c*/ 	.byte	0x04, 0x17
        /*005e*/ 	.short	(.L_19 - .L_18)
.L_18:
        /*0060*/ 	.word	0x00000000
        /*0064*/ 	.short	0x0009
        /*0066*/ 	.short	0x0030
        /*0068*/ 	.byte	0x00, 0xf0, 0x11, 0x00


	//----- nvinfo : EIATTR_KPARAM_INFO
	.align		4
.L_19:
        /*006c*/ 	.byte	0x04, 0x17
        /*006e*/ 	.short	(.L_21 - .L_20)
.L_20:
        /*0070*/ 	.word	0x00000000
        /*0074*/ 	.short	0x0008
        /*0076*/ 	.short	0x002c
        /*0078*/ 	.byte	0x00, 0xf0, 0x11, 0x00


	//----- nvinfo : EIATTR_KPARAM_INFO
	.align		4
.L_21:
        /*007c*/ 	.byte	0x04, 0x17
        /*007e*/ 	.short	(.L_23 - .L_22)
.L_22:
        /*0080*/ 	.word	0x00000000
        /*0084*/ 	.short	0x0007
        /*0086*/ 	.short	0x0028
        /*0088*/ 	.byte	0x00, 0xf0, 0x11, 0x00


	//----- nvinfo : EIATTR_KPARAM_INFO
	.align		4
.L_23:
        /*008c*/ 	.byte	0x04, 0x17
        /*008e*/ 	.short	(.L_25 - .L_24)
.L_24:
        /*0090*/ 	.word	0x00000000
        /*0094*/ 	.short	0x0006
        /*0096*/ 	.short	0x0024
        /*0098*/ 	.byte	0x00, 0xf0, 0x11, 0x00


	//----- nvinfo : EIATTR_KPARAM_INFO
	.align		4
.L_25:
        /*009c*/ 	.byte	0x04, 0x17
        /*009e*/ 	.short	(.L_27 - .L_26)
.L_26:
        /*00a0*/ 	.word	0x00000000
        /*00a4*/ 	.short	0x0005
        /*00a6*/ 	.short	0x0020
        /*00a8*/ 	.byte	0x00, 0xf0, 0x11, 0x00


	//----- nvinfo : EIATTR_KPARAM_INFO
	.align		4
.L_27:
        /*00ac*/ 	.byte	0x04, 0x17
        /*00ae*/ 	.short	(.L_29 - .L_28)
.L_28:
        /*00b0*/ 	.word	0x00000000
        /*00b4*/ 	.short	0x0004
        /*00b6*/ 	.short	0x001c
        /*00b8*/ 	.byte	0x00, 0xf0, 0x11, 0x00


	//----- nvinfo : EIATTR_KPARAM_INFO
	.align		4
.L_29:
        /*00bc*/ 	.byte	0x04, 0x17
        /*00be*/ 	.short	(.L_31 - .L_30)
.L_30:
        /*00c0*/ 	.word	0x00000000
        /*00c4*/ 	.short	0x0003
        /*00c6*/ 	.short	0x0018
        /*00c8*/ 	.byte	0x00, 0xf0, 0x11, 0x00


	//----- nvinfo : EIATTR_KPARAM_INFO
	.align		4
.L_31:
        /*00cc*/ 	.byte	0x04, 0x17
        /*00ce*/ 	.short	(.L_33 - .L_32)
.L_32:
        /*00d0*/ 	.word	0x00000000
        /*00d4*/ 	.short	0x0002
        /*00d6*/ 	.short	0x0010
        /*00d8*/ 	.byte	0x00, 0xf4, 0x21, 0x00


	//----- nvinfo : EIATTR_KPARAM_INFO
	.align		4
.L_33:
        /*00dc*/ 	.byte	0x04, 0x17
        /*00de*/ 	.short	(.L_35 - .L_34)
.L_34:
        /*00e0*/ 	.word	0x00000000
        /*00e4*/ 	.short	0x0001
        /*00e6*/ 	.short	0x0008
        /*00e8*/ 	.byte	0x00, 0xf4, 0x21, 0x00


	//----- nvinfo : EIATTR_KPARAM_INFO
	.align		4
.L_35:
        /*00ec*/ 	.byte	0x04, 0x17
        /*00ee*/ 	.short	(.L_37 - .L_36)
.L_36:
        /*00f0*/ 	.word	0x00000000
        /*00f4*/ 	.short	0x0000
        /*00f6*/ 	.short	0x0000
        /*00f8*/ 	.byte	0x00, 0xf4, 0x21, 0x00


	//----- nvinfo : EIATTR_MAXREG_COUNT
	.align		4
.L_37:
        /*00fc*/ 	.byte	0x03, 0x1b
        /*00fe*/ 	.short	0x00ff


	//----- nvinfo : EIATTR_NUM_BARRIERS
	.align		4
        /*0100*/ 	.byte	0x02, 0x4c
        /*0102*/ 	.byte	0x01
	.zero		1


	//----- nvinfo : EIATTR_MERCURY_ISA_VERSION
	.align		4
        /*0104*/ 	.byte	0x03, 0x5f
        /*0106*/ 	.short	0x0000


	//----- nvinfo : EIATTR_EXIT_INSTR_OFFSETS
	.align		4
        /*0108*/ 	.byte	0x04, 0x1c
        /*010a*/ 	.short	(.L_39 - .L_38)


	//   ....[0]....
.L_38:
        /*010c*/ 	.word	0x00001b30


	//   ....[1]....
        /*0110*/ 	.word	0x00001b60


	//----- nvinfo : EIATTR_REQNTID
	.align		4
.L_39:
        /*0114*/ 	.byte	0x04, 0x10
        /*0116*/ 	.short	(.L_41 - .L_40)
.L_40:
        /*0118*/ 	.word	0x00000100
        /*011c*/ 	.word	0x00000001
        /*0120*/ 	.word	0x00000001
.L_41:


//--------------------- .nv.callgraph             --------------------------
	.section	.nv.callgraph,"",@"SHT_CUDA_CALLGRAPH"
	.align	4
	.sectionentsize	8
	.align		4
        /*0000*/ 	.word	0x00000000
	.align		4
        /*0004*/ 	.word	0xffffffff
	.align		4
        /*0008*/ 	.word	0x00000000
	.align		4
        /*000c*/ 	.word	0xfffffffe
	.align		4
        /*0010*/ 	.word	0x00000000
	.align		4
        /*0014*/ 	.word	0xfffffffd
	.align		4
        /*0018*/ 	.word	0x00000000
	.align		4
        /*001c*/ 	.word	0xfffffffc


//--------------------- .nv.rel.action            --------------------------
	.section	.nv.rel.action,"",@"SHT_CUDA_RELOCINFO"
	.align	8
	.sectionentsize	8
        /*0000*/ 	.byte	0x73, 0x00, 0x00, 0x00, 0x00, 0x00, 0x00, 0x00, 0x00, 0x00, 0x00, 0x11, 0x25, 0x00, 0x05, 0x36


//--------------------- .nv.constant0.matmul_kernel --------------------------
	.section	.nv.constant0.matmul_kernel,"a",@progbits
	.sectionflags	@""
	.align	4
.nv.constant0.matmul_kernel:
	.zero		432


//--------------------- .text.matmul_kernel       --------------------------
	.section	.text.matmul_kernel,"ax",@progbits
	.sectioninfo	@"SHI_REGISTERS=64"
	.align	128
        .global         matmul_kernel
        .type           matmul_kernel,@function
        .size           matmul_kernel,(.L_x_3 - matmul_kernel)
        .other          matmul_kernel,@"STO_CUDA_ENTRY STV_DEFAULT"
matmul_kernel:
.text.matmul_kernel:
[----:B------:R-:W-:Y:S02]  /*0000*/  IMAD.MOV.U32 R1, RZ, RZ, c[0x0][0x28] ;  /* 0x00000a00ff017624 */ /* 0x000fe400078e00ff */
[----:B------:R-:W-:Y:S01]  /*0010*/  IMAD.MOV.U32 R0, RZ, RZ, 0x1f ;  /* 0x0000001fff007424 */ /* 0x000fe200078e00ff */
[----:B------:R-:W0:Y:S01]  /*0020*/  S2R R5, SR_CTAID.X ;  /* 0x0000000000057919 */ /* 0x000e220000002500 */
[----:B------:R-:W-:Y:S01]  /*0030*/  IMAD.MOV.U32 R34, RZ, RZ, c[0x0][0x180] ;  /* 0x00006000ff227624 */ /* 0x000fe200078e00ff */
[----:B------:R-:W-:Y:S02]  /*0040*/  ULDC.64 UR6, c[0x0][0x118] ;  /* 0x0000460000067ab9 */ /* 0x000fe40000000a00 */
[----:B------:R-:W-:Y:S01]  /*0050*/  IADD3 R0, R0, c[0x0][0x17c], RZ ;  /* 0x00005f0000007a10 */ /* 0x000fe20007ffe0ff */
[----:B------:R-:W1:Y:S01]  /*0060*/  S2R R24, SR_TID.X ;  /* 0x0000000000187919 */ /* 0x000e620000002100 */
[----:B------:R-:W-:Y:S02]  /*0070*/  IADD3 R34, R34, 0x3f, RZ ;  /* 0x0000003f22227810 */ /* 0x000fe40007ffe0ff */
[----:B------:R-:W-:-:S04]  /*0080*/  SHF.R.S32.HI R3, RZ, 0x1f, R0 ;  /* 0x0000001fff037819 */ /* 0x000fc80000011400 */
[----:B------:R-:W-:-:S04]  /*0090*/  LEA.HI R3, R3, R0, RZ, 0x5 ;  /* 0x0000000003037211 */ /* 0x000fc800078f28ff */
[----:B------:R-:W-:-:S05]  /*00a0*/  SHF.R.S32.HI R3, RZ, 0x5, R3 ;  /* 0x00000005ff037819 */ /* 0x000fca0000011403 */
[----:B------:R-:W-:Y:S01]  /*00b0*/  IMAD.SHL.U32 R4, R3, 0x8, RZ ;  /* 0x0000000803047824 */ /* 0x000fe200078e00ff */
[----:B0-----:R-:W-:-:S04]  /*00c0*/  IABS R8, R5 ;  /* 0x0000000500087213 */ /* 0x001fc80000000000 */
[-C--:B------:R-:W-:Y:S02]  /*00d0*/  IABS R7, R4.reuse ;  /* 0x0000000400077213 */ /* 0x080fe40000000000 */
[----:B------:R-:W-:Y:S02]  /*00e0*/  IABS R10, R4 ;  /* 0x00000004000a7213 */ /* 0x000fe40000000000 */
[----:B------:R-:W0:Y:S01]  /*00f0*/  I2F.RP R0, R7 ;  /* 0x0000000700007306 */ /* 0x000e220000209400 */
[----:B-1----:R-:W-:-:S04]  /*0100*/  SHF.R.U32.HI R41, RZ, 0x4, R24 ;  /* 0x00000004ff297819 */ /* 0x002fc80000011618 */
[----:B------:R-:W-:-:S03]  /*0110*/  SGXT.U32 R41, R41, 0x4 ;  /* 0x000000042929781a */ /* 0x000fc60000000000 */
[----:B0-----:R-:W0:Y:S02]  /*0120*/  MUFU.RCP R0, R0 ;  /* 0x0000000000007308 */ /* 0x001e240000001000 */
[----:B0-----:R-:W-:Y:S01]  /*0130*/  IADD3 R2, R0, 0xffffffe, RZ ;  /* 0x0ffffffe00027810 */ /* 0x001fe20007ffe0ff */
[----:B------:R-:W-:-:S05]  /*0140*/  IMAD.MOV R0, RZ, RZ, -R10 ;  /* 0x000000ffff007224 */ /* 0x000fca00078e0a0a */
[----:B------:R0:W1:Y:S02]  /*0150*/  F2I.FTZ.U32.TRUNC.NTZ R3, R2 ;  /* 0x0000000200037305 */ /* 0x000064000021f000 */
[----:B0-----:R-:W-:Y:S02]  /*0160*/  IMAD.MOV.U32 R2, RZ, RZ, RZ ;  /* 0x000000ffff027224 */ /* 0x001fe400078e00ff */
[----:B-1----:R-:W-:-:S04]  /*0170*/  IMAD.MOV R6, RZ, RZ, -R3 ;  /* 0x000000ffff067224 */ /* 0x002fc800078e0a03 */
[----:B------:R-:W-:Y:S02]  /*0180*/  IMAD R9, R6, R7, RZ ;  /* 0x0000000706097224 */ /* 0x000fe400078e02ff */
[----:B------:R-:W-:Y:S02]  /*0190*/  IMAD.MOV.U32 R6, RZ, RZ, R8 ;  /* 0x000000ffff067224 */ /* 0x000fe400078e0008 */
[----:B------:R-:W-:-:S06]  /*01a0*/  IMAD.HI.U32 R3, R3, R9, R2 ;  /* 0x0000000903037227 */ /* 0x000fcc00078e0002 */
[----:B------:R-:W-:-:S04]  /*01b0*/  IMAD.HI.U32 R3, R3, R6, RZ ;  /* 0x0000000603037227 */ /* 0x000fc800078e00ff */
[----:B------:R-:W-:-:S05]  /*01c0*/  IMAD R0, R3, R0, R6 ;  /* 0x0000000003007224 */ /* 0x000fca00078e0206 */
[----:B------:R-:W-:-:S13]  /*01d0*/  ISETP.GT.U32.AND P1, PT, R7, R0, PT ;  /* 0x000000000700720c */ /* 0x000fda0003f24070 */
[----:B------:R-:W-:Y:S01]  /*01e0*/  @!P1 IMAD.IADD R0, R0, 0x1, -R7 ;  /* 0x0000000100009824 */ /* 0x000fe200078e0a07 */
[----:B------:R-:W-:Y:S02]  /*01f0*/  @!P1 IADD3 R3, R3, 0x1, RZ ;  /* 0x0000000103039810 */ /* 0x000fe40007ffe0ff */
[----:B------:R-:W-:Y:S02]  /*0200*/  ISETP.NE.AND P1, PT, R4, RZ, PT ;  /* 0x000000ff0400720c */ /* 0x000fe40003f25270 */
[----:B------:R-:W-:Y:S02]  /*0210*/  ISETP.GE.U32.AND P0, PT, R0, R7, PT ;  /* 0x000000070000720c */ /* 0x000fe40003f06070 */
[----:B------:R-:W-:-:S04]  /*0220*/  LOP3.LUT R0, R5, R4, RZ, 0x3c, !PT ;  /* 0x0000000405007212 */ /* 0x000fc800078e3cff */
[----:B------:R-:W-:Y:S01]  /*0230*/  ISETP.GE.AND P2, PT, R0, RZ, PT ;  /* 0x000000ff0000720c */ /* 0x000fe20003f46270 */
[----:B------:R-:W-:-:S05]  /*0240*/  IMAD.MOV.U32 R0, RZ, RZ, c[0x0][0x178] ;  /* 0x00005e00ff007624 */ /* 0x000fca00078e00ff */
[----:B------:R-:W-:Y:S02]  /*0250*/  IADD3 R0, R0, 0xf, RZ ;  /* 0x0000000f00007810 */ /* 0x000fe40007ffe0ff */
[----:B------:R-:W-:-:S05]  /*0260*/  @P0 IADD3 R3, R3, 0x1, RZ ;  /* 0x0000000103030810 */ /* 0x000fca0007ffe0ff */
[----:B------:R-:W-:Y:S01]  /*0270*/  IMAD.MOV.U32 R2, RZ, RZ, R3 ;  /* 0x000000ffff027224 */ /* 0x000fe200078e0003 */
[----:B------:R-:W-:-:S03]  /*0280*/  SHF.R.S32.HI R3, RZ, 0x1f, R0 ;  /* 0x0000001fff037819 */ /* 0x000fc60000011400 */
[----:B------:R-:W-:Y:S01]  /*0290*/  @!P2 IMAD.MOV R2, RZ, RZ, -R2 ;  /* 0x000000ffff02a224 */ /* 0x000fe200078e0a02 */
[----:B------:R-:W-:Y:S02]  /*02a0*/  @!P1 LOP3.LUT R2, RZ, R4, RZ, 0x33, !PT ;  /* 0x00000004ff029212 */ /* 0x000fe400078e33ff */
[----:B------:R-:W-:-:S03]  /*02b0*/  LEA.HI R3, R3, R0, RZ, 0x4 ;  /* 0x0000000003037211 */ /* 0x000fc600078f20ff */
[----:B------:R-:W-:Y:S02]  /*02c0*/  IMAD.SHL.U32 R6, R2, 0x8, RZ ;  /* 0x0000000802067824 */ /* 0x000fe400078e00ff */
[----:B------:R-:W-:-:S03]  /*02d0*/  IMAD.MOV R2, RZ, RZ, -R2 ;  /* 0x000000ffff027224 */ /* 0x000fc600078e0a02 */
[----:B------:R-:W-:Y:S01]  /*02e0*/  LEA.HI.SX32 R3, R3, -R6, 0x1c ;  /* 0x8000000603037211 */ /* 0x000fe200078fe2ff */
[----:B------:R-:W-:-:S03]  /*02f0*/  IMAD R4, R4, R2, R5 ;  /* 0x0000000204047224 */ /* 0x000fc600078e0205 */
[----:B------:R-:W-:Y:S02]  /*0300*/  IMNMX R11, R3, 0x8, PT ;  /* 0x00000008030b7817 */ /* 0x000fe40003800200 */
[----:B------:R-:W-:Y:S02]  /*0310*/  IABS R9, R4 ;  /* 0x0000000400097213 */ /* 0x000fe40000000000 */
[----:B------:R-:W-:-:S04]  /*0320*/  IABS R7, R11 ;  /* 0x0000000b00077213 */ /* 0x000fc80000000000 */
[----:B------:R-:W0:Y:S08]  /*0330*/  I2F.RP R0, R7 ;  /* 0x0000000700007306 */ /* 0x000e300000209400 */
[----:B0-----:R-:W0:Y:S02]  /*0340*/  MUFU.RCP R0, R0 ;  /* 0x0000000000007308 */ /* 0x001e240000001000 */
[----:B0-----:R-:W-:-:S06]  /*0350*/  IADD3 R3, R0, 0xffffffe, RZ ;  /* 0x0ffffffe00037810 */ /* 0x001fcc0007ffe0ff */
[----:B------:R-:W0:Y:S02]  /*0360*/  F2I.FTZ.U32.TRUNC.NTZ R3, R3 ;  /* 0x0000000300037305 */ /* 0x000e24000021f000 */
[----:B0-----:R-:W-:-:S04]  /*0370*/  IMAD.MOV R8, RZ, RZ, -R3 ;  /* 0x000000ffff087224 */ /* 0x001fc800078e0a03 */
[----:B------:R-:W-:Y:S01]  /*0380*/  IMAD.MOV.U32 R2, RZ, RZ, R8 ;  /* 0x000000ffff027224 */ /* 0x000fe200078e0008 */
[----:B------:R-:W-:-:S03]  /*0390*/  IABS R8, R11 ;  /* 0x0000000b00087213 */ /* 0x000fc60000000000 */
[----:B------:R-:W-:Y:S02]  /*03a0*/  IMAD R5, R2, R7, RZ ;  /* 0x0000000702057224 */ /* 0x000fe400078e02ff */
[----:B------:R-:W-:Y:S02]  /*03b0*/  IMAD.MOV.U32 R2, RZ, RZ, RZ ;  /* 0x000000ffff027224 */ /* 0x000fe400078e00ff */
[----:B------:R-:W-:Y:S02]  /*03c0*/  IMAD.MOV R0, RZ, RZ, -R8 ;  /* 0x000000ffff007224 */ /* 0x000fe400078e0a08 */
[----:B------:R-:W-:Y:S01]  /*03d0*/  IMAD.HI.U32 R2, R3, R5, R2 ;  /* 0x0000000503027227 */ /* 0x000fe200078e0002 */
[----:B------:R-:W-:-:S05]  /*03e0*/  LOP3.LUT R3, R24, 0xf, RZ, 0xc0, !PT ;  /* 0x0000000f18037812 */ /* 0x000fca00078ec0ff */
        /* <DEDUP_REMOVED lines=8> */
[----:B------:R-:W-:-:S07]  /*0470*/  ISETP.GE.AND P2, PT, R0, RZ, PT ;  /* 0x000000ff0000720c */ /* 0x000fce0003f46270 */
[----:B------:R-:W-:Y:S02]  /*0480*/  @P0 IADD3 R2, R2, 0x1, RZ ;  /* 0x0000000102020810 */ /* 0x000fe40007ffe0ff */
[----:B------:R-:W-:-:S04]  /*0490*/  ISETP.GT.AND P0, PT, R34, 0x3f, PT ;  /* 0x0000003f2200780c */ /* 0x000fc80003f04270 */
[----:B------:R-:W-:Y:S01]  /*04a0*/  @!P2 IMAD.MOV R2, RZ, RZ, -R2 ;  /* 0x000000ffff02a224 */ /* 0x000fe200078e0a02 */
[----:B------:R-:W-:-:S05]  /*04b0*/  @!P1 LOP3.LUT R2, RZ, R11, RZ, 0x33, !PT ;  /* 0x0000000bff029212 */ /* 0x000fca00078e33ff */
[----:B------:R-:W-:Y:S02]  /*04c0*/  IMAD.MOV R0, RZ, RZ, -R2 ;  /* 0x000000ffff007224 */ /* 0x000fe400078e0a02 */
[----:B------:R-:W-:Y:S01]  /*04d0*/  IMAD.SHL.U32 R8, R2, 0x20, RZ ;  /* 0x0000002002087824 */ /* 0x000fe200078e00ff */
[----:B------:R-:W-:Y:S01]  /*04e0*/  @!P0 PRMT R16, RZ, 0x7610, R16 ;  /* 0x00007610ff108816 */ /* 0x000fe20000000010 */
[----:B------:R-:W-:Y:S01]  /*04f0*/  IMAD R0, R11, R0, R4 ;  /* 0x000000000b007224 */ /* 0x000fe200078e0204 */
[----:B------:R-:W-:Y:S01]  /*0500*/  @!P0 PRMT R18, RZ, 0x7610, R18 ;  /* 0x00007610ff128816 */ /* 0x000fe20000000012 */
[----:B------:R-:W-:Y:S01]  /*0510*/  @!P0 IMAD.SHL.U32 R11, R24, 0x20, RZ ;  /* 0x00000020180b8824 */ /* 0x000fe200078e00ff */
[----:B------:R-:W-:Y:S01]  /*0520*/  @!P0 PRMT R16, R16, 0x5410, RZ ;  /* 0x0000541010108816 */ /* 0x000fe200000000ff */
[----:B------:R-:W-:Y:S01]  /*0530*/  IMAD.IADD R0, R6, 0x1, R0 ;  /* 0x0000000106007824 */ /* 0x000fe200078e0200 */
[----:B------:R-:W-:Y:S02]  /*0540*/  @!P0 PRMT R18, R18, 0x5410, RZ ;  /* 0x0000541012128816 */ /* 0x000fe400000000ff */
[----:B------:R-:W-:Y:S01]  /*0550*/  @!P0 LOP3.LUT R9, R11, 0x60, RZ, 0xc0, !PT ;  /* 0x000000600b098812 */ /* 0x000fe200078ec0ff */
[----:B------:R-:W-:Y:S01]  /*0560*/  IMAD R10, R0, 0x10, R3 ;  /* 0x00000010000a7824 */ /* 0x000fe200078e0203 */
[----:B------:R-:W-:Y:S05]  /*0570*/  @!P0 BRA `(.L_x_0) ;  /* 0x0000137000008947 */ /* 0x000fea0003800000 */
[----:B------:R-:W-:Y:S01]  /*0580*/  IABS R0, c[0x0][0x17c] ;  /* 0x00005f0000007a13 */ /* 0x000fe20000000000 */
[----:B------:R-:W-:Y:S01]  /*0590*/  ULDC UR4, c[0x0][0x180] ;  /* 0x0000600000047ab9 */ /* 0x000fe20000000800 */
[----:B------:R-:W-:-:S02]  /*05a0*/  IABS R3, c[0x0][0x178] ;  /* 0x00005e0000037a13 */ /* 0x000fc40000000000 */
[----:B------:R-:W0:Y:S01]  /*05b0*/  I2F.RP R2, R0 ;  /* 0x0000000000027306 */ /* 0x000e220000209400 */
[----:B------:R-:W-:Y:S02]  /*05c0*/  SHF.R.U32.HI R11, RZ, 0x6, R24 ;  /* 0x00000006ff0b7819 */ /* 0x000fe40000011618 */
[----:B------:R-:W-:Y:S02]  /*05d0*/  LOP3.LUT R39, R41, 0x10, RZ, 0xfc, !PT ;  /* 0x0000001029277812 */ /* 0x000fe400078efcff */
[----:B------:R-:W-:Y:S02]  /*05e0*/  SGXT.U32 R11, R11, 0x2 ;  /* 0x000000020b0b781a */ /* 0x000fe40000000000 */
[----:B------:R-:W-:Y:S01]  /*05f0*/  LOP3.LUT R38, R41, 0x20, RZ, 0xfc, !PT ;  /* 0x0000002029267812 */ /* 0x000fe200078efcff */
[----:B------:R-:W1:Y:S01]  /*0600*/  I2F.RP R5, R3 ;  /* 0x0000000300057306 */ /* 0x000e620000209400 */
[----:B------:R-:W-:Y:S01]  /*0610*/  LOP3.LUT R11, R8, R11, RZ, 0xfc, !PT ;  /* 0x0000000b080b7212 */ /* 0x000fe200078efcff */
[----:B------:R-:W-:Y:S01]  /*0620*/  IMAD R31, R39, c[0x0][0x188], RZ ;  /* 0x00006200271f7a24 */ /* 0x000fe200078e02ff */
[----:B------:R-:W-:Y:S01]  /*0630*/  LEA.HI R37, R24, 0x30, RZ, 0x1c ;  /* 0x0000003018257811 */ /* 0x000fe200078fe0ff */
[----:B------:R-:W-:Y:S01]  /*0640*/  IMAD R30, R38, c[0x0][0x188], RZ ;  /* 0x00006200261e7a24 */ /* 0x000fe200078e02ff */
[----:B------:R-:W-:-:S02]  /*0650*/  LOP3.LUT R4, R11, 0x1c, RZ, 0xfc, !PT ;  /* 0x0000001c0b047812 */ /* 0x000fc400078efcff */
[C---:B------:R-:W-:Y:S01]  /*0660*/  LOP3.LUT R20, R11.reuse, 0x14, RZ, 0xfc, !PT ;  /* 0x000000140b147812 */ /* 0x040fe200078efcff */
[----:B0-----:R-:W0:Y:S01]  /*0670*/  MUFU.RCP R2, R2 ;  /* 0x0000000200027308 */ /* 0x001e220000001000 */
[----:B------:R-:W-:Y:S01]  /*0680*/  LOP3.LUT R26, R11, 0x10, RZ, 0xfc, !PT ;  /* 0x000000100b1a7812 */ /* 0x000fe200078efcff */
[----:B------:R-:W-:Y:S01]  /*0690*/  IMAD R29, R37, c[0x0][0x188], RZ ;  /* 0x00006200251d7a24 */ /* 0x000fe200078e02ff */
[C---:B------:R-:W-:Y:S02]  /*06a0*/  LOP3.LUT R27, R11.reuse, 0xc, RZ, 0xfc, !PT ;  /* 0x0000000c0b1b7812 */ /* 0x040fe400078efcff */
[----:B------:R-:W-:Y:S02]  /*06b0*/  IABS R17, R26 ;  /* 0x0000001a00117213 */ /* 0x000fe40000000000 */
[----:B------:R-:W-:Y:S01]  /*06c0*/  LOP3.LUT R22, R11, 0x4, RZ, 0xfc, !PT ;  /* 0x000000040b167812 */ /* 0x000fe200078efcff */
[----:B-1----:R-:W1:Y:S01]  /*06d0*/  MUFU.RCP R5, R5 ;  /* 0x0000000500057308 */ /* 0x002e620000001000 */
[----:B------:R-:W-:-:S02]  /*06e0*/  IABS R21, R27 ;  /* 0x0000001b00157213 */ /* 0x000fc40000000000 */
[----:B------:R-:W-:Y:S02]  /*06f0*/  IABS R25, R22 ;  /* 0x0000001600197213 */ /* 0x000fe40000000000 */
[C---:B------:R-:W-:Y:S02]  /*0700*/  LOP3.LUT R28, R11.reuse, 0x8, RZ, 0xfc, !PT ;  /* 0x000000080b1c7812 */ /* 0x040fe400078efcff */
[C---:B------:R-:W-:Y:S02]  /*0710*/  ISETP.GE.AND P1, PT, R11.reuse, RZ, PT ;  /* 0x000000ff0b00720c */ /* 0x040fe40003f26270 */
[----:B0-----:R-:W-:Y:S02]  /*0720*/  IADD3 R12, R2, 0xffffffe, RZ ;  /* 0x0ffffffe020c7810 */ /* 0x001fe40007ffe0ff */
[----:B------:R-:W-:Y:S02]  /*0730*/  LOP3.LUT R2, R11, 0x18, RZ, 0xfc, !PT ;  /* 0x000000180b027812 */ /* 0x000fe400078efcff */
[----:B------:R0:W2:Y:S01]  /*0740*/  F2I.FTZ.U32.TRUNC.NTZ R13, R12 ;  /* 0x0000000c000d7305 */ /* 0x0000a2000021f000 */
[----:B------:R-:W-:-:S02]  /*0750*/  IABS R23, R28 ;  /* 0x0000001c00177213 */ /* 0x000fc40000000000 */
[----:B-1----:R-:W-:Y:S02]  /*0760*/  IADD3 R6, R5, 0xffffffe, RZ ;  /* 0x0ffffffe05067810 */ /* 0x002fe40007ffe0ff */
[----:B------:R-:W-:Y:S02]  /*0770*/  IABS R19, R2 ;  /* 0x0000000200137213 */ /* 0x000fe40000000000 */
[----:B------:R-:W-:Y:S01]  /*0780*/  LOP3.LUT R36, R24, 0x3f, RZ, 0xc0, !PT ;  /* 0x0000003f18247812 */ /* 0x000fe200078ec0ff */
[----:B------:R-:W1:Y:S01]  /*0790*/  F2I.FTZ.U32.TRUNC.NTZ R7, R6 ;  /* 0x0000000600077305 */ /* 0x000e62000021f000 */
[----:B0-----:R-:W-:-:S03]  /*07a0*/  IMAD.MOV.U32 R12, RZ, RZ, RZ ;  /* 0x000000ffff0c7224 */ /* 0x001fc600078e00ff */
[----:B------:R-:W-:Y:S02]  /*07b0*/  IMAD R35, R36, c[0x0][0x18c], RZ ;  /* 0x0000630024237a24 */ /* 0x000fe400078e02ff */
[----:B--2---:R-:W-:-:S04]  /*07c0*/  IMAD.MOV R9, RZ, RZ, -R13 ;  /* 0x000000ffff097224 */ /* 0x004fc800078e0a0d */
[----:B------:R-:W-:Y:S01]  /*07d0*/  IMAD R5, R9, R0, RZ ;  /* 0x0000000009057224 */ /* 0x000fe200078e02ff */
[----:B------:R-:W-:-:S03]  /*07e0*/  IABS R9, R4 ;  /* 0x0000000400097213 */ /* 0x000fc60000000000 */
[----:B------:R-:W-:Y:S01]  /*07f0*/  IMAD.HI.U32 R12, R13, R5, R12 ;  /* 0x000000050d0c7227 */ /* 0x000fe200078e000c */
[----:B------:R-:W-:-:S03]  /*0800*/  SHF.R.S32.HI R5, RZ, 0x1f, R34 ;  /* 0x0000001fff057819 */ /* 0x000fc60000011422 */
[----:B------:R-:W-:Y:S01]  /*0810*/  IMAD.MOV.U32 R13, RZ, RZ, R9 ;  /* 0x000000ffff0d7224 */ /* 0x000fe200078e0009 */
[----:B------:R-:W-:Y:S01]  /*0820*/  LEA.HI R34, R5, R34, RZ, 0x6 ;  /* 0x0000002205227211 */ /* 0x000fe200078f30ff */
[----:B-1----:R-:W-:Y:S02]  /*0830*/  IMAD.MOV R14, RZ, RZ, -R7 ;  /* 0x000000ffff0e7224 */ /* 0x002fe400078e0a07 */
[----:B------:R-:W-:Y:S01]  /*0840*/  IMAD.HI.U32 R6, R12, R13, RZ ;  /* 0x0000000d0c067227 */ /* 0x000fe200078e00ff */
[----:B------:R-:W-:-:S03]  /*0850*/  SHF.R.S32.HI R34, RZ, 0x6, R34 ;  /* 0x00000006ff227819 */ /* 0x000fc60000011422 */
[----:B------:R-:W-:Y:S02]  /*0860*/  IMAD.MOV R5, RZ, RZ, -R6 ;  /* 0x000000ffff057224 */ /* 0x000fe400078e0a06 */
[----:B------:R-:W-:Y:S02]  /*0870*/  IMAD R15, R14, R3, RZ ;  /* 0x000000030e0f7224 */ /* 0x000fe400078e02ff */
[----:B------:R-:W-:Y:S02]  /*0880*/  IMAD.MOV.U32 R6, RZ, RZ, RZ ;  /* 0x000000ffff067224 */ /* 0x000fe400078e00ff */
[----:B------:R-:W-:-:S04]  /*0890*/  IMAD.HI.U32 R9, R12, R19, RZ ;  /* 0x000000130c097227 */ /* 0x000fc800078e00ff */
[----:B------:R-:W-:Y:S01]  /*08a0*/  IMAD.HI.U32 R14, R7, R15, R6 ;  /* 0x0000000f070e7227 */ /* 0x000fe200078e0006 */
[----:B------:R-:W-:-:S03]  /*08b0*/  IABS R15, R20 ;  /* 0x00000014000f7213 */ /* 0x000fc60000000000 */
[----:B------:R-:W-:Y:S02]  /*08c0*/  IMAD R7, R0, R5, R13 ;  /* 0x0000000500077224 */ /* 0x000fe400078e020d */
[----:B------:R-:W-:-:S03]  /*08d0*/  IMAD.HI.U32 R5, R12, R15, RZ ;  /* 0x0000000f0c057227 */ /* 0x000fc600078e00ff */
[----:B------:R-:W-:Y:S01]  /*08e0*/  ISETP.GT.U32.AND P0, PT, R0, R7, PT ;  /* 0x000000070000720c */ /* 0x000fe20003f04070 */
[----:B------:R-:W-:Y:S02]  /*08f0*/  IMAD.MOV R9, RZ, RZ, -R9 ;  /* 0x000000ffff097224 */ /* 0x000fe400078e0a09 */
[----:B------:R-:W-:Y:S02]  /*0900*/  IMAD.MOV R5, RZ, RZ, -R5 ;  /* 0x000000ffff057224 */ /* 0x000fe400078e0a05 */
[----:B------:R-:W-:-:S04]  /*0910*/  IMAD.HI.U32 R6, R12, R17, RZ ;  /* 0x000000110c067227 */ /* 0x000fc800078e00ff */
[C---:B------:R-:W-:Y:S02]  /*0920*/  IMAD R19, R0.reuse, R9, R19 ;  /* 0x0000000900137224 */ /* 0x040fe400078e0213 */
[----:B------:R-:W-:Y:S02]  /*0930*/  IMAD R5, R0, R5, R15 ;  /* 0x0000000500057224 */ /* 0x000fe400078e020f */
[----:B------:R-:W-:Y:S01]  /*0940*/  IMAD.HI.U32 R9, R12, R21, RZ ;  /* 0x000000150c097227 */ /* 0x000fe200078e00ff */
[C---:B------:R-:W-:Y:S02]  /*0950*/  ISETP.GT.U32.AND P5, PT, R0.reuse, R19, PT ;  /* 0x000000130000720c */ /* 0x040fe40003fa4070 */
[----:B------:R-:W-:Y:S01]  /*0960*/  ISETP.GT.U32.AND P3, PT, R0, R5, PT ;  /* 0x000000050000720c */ /* 0x000fe20003f64070 */
[----:B------:R-:W-:Y:S02]  /*0970*/  IMAD.MOV R15, RZ, RZ, -R6 ;  /* 0x000000ffff0f7224 */ /* 0x000fe400078e0a06 */
[----:B------:R-:W-:-:S04]  /*0980*/  IMAD.HI.U32 R6, R12, R25, RZ ;  /* 0x000000190c067227 */ /* 0x000fc800078e00ff */
[----:B------:R-:W-:Y:S02]  /*0990*/  IMAD.MOV R16, RZ, RZ, -R9 ;  /* 0x000000ffff107224 */ /* 0x000fe400078e0a09 */
[----:B------:R-:W-:Y:S02]  /*09a0*/  IMAD R9, R0, R15, R17 ;  /* 0x0000000f00097224 */ /* 0x000fe400078e0211 */
[----:B------:R-:W-:Y:S02]  /*09b0*/  IMAD.MOV R6, RZ, RZ, -R6 ;  /* 0x000000ffff067224 */ /* 0x000fe400078e0a06 */
[----:B------:R-:W-:Y:S01]  /*09c0*/  IMAD.HI.U32 R13, R12, R23, RZ ;  /* 0x000000170c0d7227 */ /* 0x000fe200078e00ff */
[----:B------:R-:W-:-:S03]  /*09d0*/  ISETP.GT.U32.AND P2, PT, R0, R9, PT ;  /* 0x000000090000720c */ /* 0x000fc60003f44070 */
[C---:B------:R-:W-:Y:S01]  /*09e0*/  IMAD R17, R0.reuse, R6, R25 ;  /* 0x0000000600117224 */ /* 0x040fe200078e0219 */
[----:B------:R-:W-:Y:S01]  /*09f0*/  IABS R6, R10 ;  /* 0x0000000a00067213 */ /* 0x000fe20000000000 */
[----:B------:R-:W-:Y:S02]  /*0a00*/  IMAD.MOV R18, RZ, RZ, -R13 ;  /* 0x000000ffff127224 */ /* 0x000fe400078e0a0d */
[--C-:B------:R-:W-:Y:S01]  /*0a10*/  @!P0 IMAD.IADD R7, R7, 0x1, -R0.reuse ;  /* 0x0000000107078824 */ /* 0x100fe200078e0a00 */
[C---:B------:R-:W-:Y:S01]  /*0a20*/  ISETP.GT.U32.AND P6, PT, R0.reuse, R17, PT ;  /* 0x000000110000720c */ /* 0x040fe20003fc4070 */
[C---:B------:R-:W-:Y:S01]  /*0a30*/  IMAD R13, R0.reuse, R16, R21 ;  /* 0x00000010000d7224 */ /* 0x040fe200078e0215 */
[----:B------:R-:W-:Y:S01]  /*0a40*/  IABS R21, R11 ;  /* 0x0000000b00157213 */ /* 0x000fe20000000000 */
[--C-:B------:R-:W-:Y:S01]  /*0a50*/  @!P5 IMAD.IADD R19, R19, 0x1, -R0.reuse ;  /* 0x000000011313d824 */ /* 0x100fe200078e0a00 */
[C---:B------:R-:W-:Y:S01]  /*0a60*/  ISETP.GT.U32.AND P5, PT, R0.reuse, R7, PT ;  /* 0x000000070000720c */ /* 0x040fe20003fa4070 */
[----:B------:R-:W-:Y:S01]  /*0a70*/  @!P2 IMAD.IADD R9, R9, 0x1, -R0 ;  /* 0x000000010909a824 */ /* 0x000fe200078e0a00 */
[----:B------:R-:W-:Y:S01]  /*0a80*/  ISETP.GT.U32.AND P4, PT, R0, R13, PT ;  /* 0x0000000d0000720c */ /* 0x000fe20003f84070 */
[----:B------:R-:W-:Y:S01]  /*0a90*/  IMAD.HI.U32 R12, R12, R21, RZ ;  /* 0x000000150c0c7227 */ /* 0x000fe200078e00ff */
[----:B------:R-:W-:-:S02]  /*0aa0*/  ISETP.GE.AND P2, PT, R4, RZ, PT ;  /* 0x000000ff0400720c */ /* 0x000fc40003f46270 */
[----:B------:R-:W-:Y:S01]  /*0ab0*/  SHF.R.S32.HI R16, RZ, 0x2, R24 ;  /* 0x00000002ff107819 */ /* 0x000fe20000011418 */
[----:B------:R-:W-:Y:S02]  /*0ac0*/  IMAD.MOV R12, RZ, RZ, -R12 ;  /* 0x000000ffff0c7224 */ /* 0x000fe400078e0a0c */
[--C-:B------:R-:W-:Y:S01]  /*0ad0*/  @!P6 IMAD.IADD R17, R17, 0x1, -R0.reuse ;  /* 0x000000011111e824 */ /* 0x100fe200078e0a00 */
[C---:B------:R-:W-:Y:S01]  /*0ae0*/  ISETP.GT.U32.AND P6, PT, R0.reuse, R9, PT ;  /* 0x000000090000720c */ /* 0x040fe20003fc4070 */
[----:B------:R-:W-:Y:S01]  /*0af0*/  IMAD R15, R0, R18, R23 ;  /* 0x00000012000f7224 */ /* 0x000fe200078e0217 */
[----:B------:R-:W-:Y:S01]  /*0b00*/  SGXT R16, R16, 0x1 ;  /* 0x000000011010781a */ /* 0x000fe20000000200 */
[--C-:B------:R-:W-:Y:S02]  /*0b10*/  @!P5 IMAD.IADD R7, R7, 0x1, -R0.reuse ;  /* 0x000000010707d824 */ /* 0x100fe400078e0a00 */
[----:B------:R-:W-:Y:S01]  /*0b20*/  @!P4 IMAD.IADD R13, R13, 0x1, -R0 ;  /* 0x000000010d0dc824 */ /* 0x000fe200078e0a00 */
[----:B------:R-:W-:Y:S01]  /*0b30*/  ISETP.GE.AND P4, PT, R2, RZ, PT ;  /* 0x000000ff0200720c */ /* 0x000fe20003f86270 */
[----:B------:R-:W-:Y:S01]  /*0b40*/  IMAD.HI.U32 R2, R14, R6, RZ ;  /* 0x000000060e027227 */ /* 0x000fe200078e00ff */
[----:B------:R-:W-:-:S02]  /*0b50*/  ISETP.GT.U32.AND P0, PT, R0, R15, PT ;  /* 0x0000000f0000720c */ /* 0x000fc40003f04070 */
[----:B------:R-:W-:Y:S01]  /*0b60*/  ISETP.GT.U32.AND P5, PT, R0, R13, PT ;  /* 0x0000000d0000720c */ /* 0x000fe20003fa4070 */
[----:B------:R-:W-:Y:S01]  /*0b70*/  IMAD.MOV.U32 R14, RZ, RZ, R7 ;  /* 0x000000ffff0e7224 */ /* 0x000fe200078e0007 */
[----:B------:R-:W-:Y:S01]  /*0b80*/  LOP3.LUT R16, R16, 0x90, RZ, 0xc0, !PT ;  /* 0x0000009010107812 */ /* 0x000fe200078ec0ff */
[C---:B------:R-:W-:Y:S02]  /*0b90*/  IMAD R21, R0.reuse, R12, R21 ;  /* 0x0000000c00157224 */ /* 0x040fe400078e0215 */
[----:B------:R-:W-:Y:S01]  /*0ba0*/  @!P2 IMAD.MOV R14, RZ, RZ, -R14 ;  /* 0x000000ffff0ea224 */ /* 0x000fe200078e0a0e */
[C---:B------:R-:W-:Y:S01]  /*0bb0*/  ISETP.GT.U32.AND P2, PT, R0.reuse, R17, PT ;  /* 0x000000110000720c */ /* 0x040fe20003f44070 */
[----:B------:R-:W-:Y:S01]  /*0bc0*/  @!P6 IMAD.IADD R9, R9, 0x1, -R0 ;  /* 0x000000010909e824 */ /* 0x000fe200078e0a00 */
[C---:B------:R-:W-:Y:S01]  /*0bd0*/  ISETP.GT.U32.AND P6, PT, R0.reuse, R21, PT ;  /* 0x000000150000720c */ /* 0x040fe20003fc4070 */
[----:B------:R-:W-:Y:S02]  /*0be0*/  IMAD.MOV R2, RZ, RZ, -R2 ;  /* 0x000000ffff027224 */ /* 0x000fe400078e0a02 */
[----:B------:R-:W-:Y:S01]  /*0bf0*/  @!P3 IMAD.IADD R5, R5, 0x1, -R0 ;  /* 0x000000010505b824 */ /* 0x000fe200078e0a00 */
[C---:B------:R-:W-:Y:S01]  /*0c00*/  ISETP.GT.U32.AND P3, PT, R0.reuse, R19, PT ;  /* 0x000000130000720c */ /* 0x040fe20003f64070 */
[----:B------:R-:W-:Y:S01]  /*0c10*/  IMAD R12, R3, R2, R6 ;  /* 0x00000002030c7224 */ /* 0x000fe200078e0206 */
[----:B------:R-:W-:Y:S01]  /*0c20*/  SHF.R.S32.HI R6, RZ, 0x6, R24 ;  /* 0x00000006ff067819 */ /* 0x000fe20000011418 */
[--C-:B------:R-:W-:Y:S01]  /*0c30*/  @!P0 IMAD.IADD R15, R15, 0x1, -R0.reuse ;  /* 0x000000010f0f8824 */ /* 0x100fe200078e0a00 */
[----:B------:R-:W-:Y:S01]  /*0c40*/  ISETP.GT.U32.AND P0, PT, R0, R5, PT ;  /* 0x000000050000720c */ /* 0x000fe20003f04070 */
[C---:B------:R-:W-:Y:S01]  /*0c50*/  IMAD.SHL.U32 R11, R24.reuse, 0x20, RZ ;  /* 0x00000020180b7824 */ /* 0x040fe200078e00ff */
[----:B------:R-:W-:Y:S01]  /*0c60*/  LOP3.LUT R2, R24, 0xc0, RZ, 0xc0, !PT ;  /* 0x000000c018027812 */ /* 0x000fe200078ec0ff */
[--C-:B------:R-:W-:Y:S01]  /*0c70*/  @!P2 IMAD.IADD R17, R17, 0x1, -R0.reuse ;  /* 0x000000011111a824 */ /* 0x100fe200078e0a00 */
[----:B------:R-:W-:Y:S01]  /*0c80*/  ISETP.GT.U32.AND P2, PT, R3, R12, PT ;  /* 0x0000000c0300720c */ /* 0x000fe20003f44070 */
[--C-:B------:R-:W-:Y:S01]  /*0c90*/  @!P6 IMAD.IADD R21, R21, 0x1, -R0.reuse ;  /* 0x000000011515e824 */ /* 0x100fe200078e0a00 */
[----:B------:R-:W-:Y:S01]  /*0ca0*/  LOP3.LUT R25, R11, 0xc00, RZ, 0xc0, !PT ;  /* 0x00000c000b197812 */ /* 0x000fe200078ec0ff */
[--C-:B------:R-:W-:Y:S01]  /*0cb0*/  @!P5 IMAD.IADD R13, R13, 0x1, -R0.reuse ;  /* 0x000000010d0dd824 */ /* 0x100fe200078e0a00 */
[----:B------:R-:W-:Y:S01]  /*0cc0*/  SGXT R6, R6, 0x1 ;  /* 0x000000010606781a */ /* 0x000fe20000000200 */
[--C-:B------:R-:W-:Y:S01]  /*0cd0*/  @!P3 IMAD.IADD R19, R19, 0x1, -R0.reuse ;  /* 0x000000011313b824 */ /* 0x100fe200078e0a00 */
[----:B------:R-:W-:Y:S01]  /*0ce0*/  ISETP.GT.U32.AND P3, PT, R0, R15, PT ;  /* 0x0000000f0000720c */ /* 0x000fe20003f64070 */
[----:B------:R-:W-:Y:S01]  /*0cf0*/  IMAD.SHL.U32 R4, R24, 0x2, RZ ;  /* 0x0000000218047824 */ /* 0x000fe200078e00ff */
[----:B------:R-:W-:Y:S01]  /*0d00*/  ISETP.GT.U32.AND P6, PT, R0, R21, PT ;  /* 0x000000150000720c */ /* 0x000fe20003fc4070 */
[----:B------:R-:W-:Y:S01]  /*0d10*/  @!P4 IMAD.MOV R19, RZ, RZ, -R19 ;  /* 0x000000ffff13c224 */ /* 0x000fe200078e0a13 */
[----:B------:R-:W-:Y:S01]  /*0d20*/  ISETP.GE.AND P4, PT, R20, RZ, PT ;  /* 0x000000ff1400720c */ /* 0x000fe20003f86270 */
[--C-:B------:R-:W-:Y:S01]  /*0d30*/  @!P0 IMAD.IADD R5, R5, 0x1, -R0.reuse ;  /* 0x0000000105058824 */ /* 0x100fe200078e0a00 */
[----:B------:R-:W-:Y:S01]  /*0d40*/  LOP3.LUT R20, R24, 0x7, RZ, 0xc0, !PT ;  /* 0x0000000718147812 */ /* 0x000fe200078ec0ff */
[----:B------:R-:W-:Y:S01]  /*0d50*/  @!P2 IMAD.IADD R12, R12, 0x1, -R3 ;  /* 0x000000010c0ca824 */ /* 0x000fe200078e0a03 */
[----:B------:R-:W-:Y:S01]  /*0d60*/  ISETP.GE.AND P0, PT, R26, RZ, PT ;  /* 0x000000ff1a00720c */ /* 0x000fe20003f06270 */
[----:B------:R-:W-:Y:S01]  /*0d70*/  IMAD.SHL.U32 R18, R24, 0x10, RZ ;  /* 0x0000001018127824 */ /* 0x000fe200078e00ff */
[----:B------:R-:W-:Y:S01]  /*0d80*/  ISETP.GE.AND P5, PT, R27, RZ, PT ;  /* 0x000000ff1b00720c */ /* 0x000fe20003fa6270 */
[----:B------:R-:W-:Y:S01]  /*0d90*/  IMAD R27, R20, 0x10, R25 ;  /* 0x00000010141b7824 */ /* 0x000fe200078e0219 */
[----:B------:R-:W-:Y:S01]  /*0da0*/  ISETP.GT.U32.AND P2, PT, R3, R12, PT ;  /* 0x0000000c0300720c */ /* 0x000fe20003f44070 */
[----:B------:R-:W-:Y:S01]  /*0db0*/  @!P3 IMAD.IADD R15, R15, 0x1, -R0 ;  /* 0x000000010f0fb824 */ /* 0x000fe200078e0a00 */
[----:B------:R-:W-:Y:S01]  /*0dc0*/  SHF.R.U32.HI R7, RZ, 0x2, R2 ;  /* 0x00000002ff077819 */ /* 0x000fe20000011602 */
[----:B------:R-:W-:Y:S01]  /*0dd0*/  @!P6 IMAD.IADD R21, R21, 0x1, -R0 ;  /* 0x000000011515e824 */ /* 0x000fe200078e0a00 */
[----:B------:R-:W-:Y:S01]  /*0de0*/  LOP3.LUT R23, R6, 0x90, RZ, 0xc0, !PT ;  /* 0x0000009006177812 */ /* 0x000fe200078ec0ff */
[----:B------:R-:W-:Y:S01]  /*0df0*/  IMAD.MOV.U32 R0, RZ, RZ, R5 ;  /* 0x000000ffff007224 */ /* 0x000fe200078e0005 */
[----:B------:R-:W-:Y:S01]  /*0e00*/  LOP3.LUT R25, R16, 0x60, R11, 0xf8, !PT ;  /* 0x0000006010197812 */ /* 0x000fe200078ef80b */
[----:B------:R-:W-:Y:S01]  /*0e10*/  IMAD.MOV.U32 R2, RZ, RZ, R13 ;  /* 0x000000ffff027224 */ /* 0x000fe200078e000d */
[----:B------:R-:W-:Y:S01]  /*0e20*/  ISETP.GE.AND P3, PT, R28, RZ, PT ;  /* 0x000000ff1c00720c */ /* 0x000fe20003f66270 */
[----:B------:R-:W-:Y:S01]  /*0e30*/  IMAD.MOV.U32 R16, RZ, RZ, R15 ;  /* 0x000000ffff107224 */ /* 0x000fe200078e000f */
[----:B------:R-:W-:Y:S01]  /*0e40*/  ISETP.GE.AND P6, PT, R22, RZ, PT ;  /* 0x000000ff1600720c */ /* 0x000fe20003fc6270 */
[----:B------:R-:W-:Y:S01]  /*0e50*/  @!P0 IMAD.MOV R9, RZ, RZ, -R9 ;  /* 0x000000ffff098224 */ /* 0x000fe200078e0a09 */
[--C-:B------:R-:W-:Y:S01]  /*0e60*/  LOP3.LUT R7, R7, 0x1fe, R4.reuse, 0x78, !PT ;  /* 0x000001fe07077812 */ /* 0x100fe200078e7804 */
[----:B------:R-:W-:Y:S01]  /*0e70*/  @!P2 IMAD.IADD R12, R12, 0x1, -R3 ;  /* 0x000000010c0ca824 */ /* 0x000fe200078e0a03 */
[----:B------:R-:W-:Y:S01]  /*0e80*/  LOP3.LUT R6, R23, 0x17e, R4, 0x78, !PT ;  /* 0x0000017e17067812 */ /* 0x000fe200078e7804 */
[----:B------:R-:W-:Y:S01]  /*0e90*/  @!P4 IMAD.MOV R0, RZ, RZ, -R0 ;  /* 0x000000ffff00c224 */ /* 0x000fe200078e0a00 */
[----:B------:R-:W-:Y:S01]  /*0ea0*/  LOP3.LUT R27, R27, 0x30, R4, 0x78, !PT ;  /* 0x000000301b1b7812 */ /* 0x000fe200078e7804 */
[----:B------:R-:W-:Y:S01]  /*0eb0*/  @!P5 IMAD.MOV R2, RZ, RZ, -R2 ;  /* 0x000000ffff02d224 */ /* 0x000fe200078e0a02 */
[----:B------:R-:W-:-:S02]  /*0ec0*/  LOP3.LUT R25, R25, 0x10, R4, 0x78, !PT ;  /* 0x0000001019197812 */ /* 0x000fc400078e7804 */
[----:B------:R-:W-:Y:S01]  /*0ed0*/  LOP3.LUT R4, R18, 0x100, RZ, 0xc0, !PT ;  /* 0x0000010012047812 */ /* 0x000fe200078ec0ff */
[----:B------:R-:W-:Y:S01]  /*0ee0*/  IMAD.MOV.U32 R18, RZ, RZ, R21 ;  /* 0x000000ffff127224 */ /* 0x000fe200078e0015 */
[----:B------:R-:W-:Y:S01]  /*0ef0*/  ISETP.NE.AND P2, PT, RZ, c[0x0][0x17c], PT ;  /* 0x00005f00ff007a0c */ /* 0x000fe20003f45270 */
[----:B------:R-:W-:Y:S01]  /*0f00*/  @!P3 IMAD.MOV R16, RZ, RZ, -R16 ;  /* 0x000000ffff10b224 */ /* 0x000fe200078e0a10 */
[----:B------:R-:W-:Y:S01]  /*0f10*/  LOP3.LUT R3, RZ, c[0x0][0x17c], RZ, 0x33, !PT ;  /* 0x00005f00ff037a12 */ /* 0x000fe200078e33ff */
[----:B------:R-:W-:Y:S01]  /*0f20*/  @!P1 IMAD.MOV R18, RZ, RZ, -R18 ;  /* 0x000000ffff129224 */ /* 0x000fe200078e0a12 */
[----:B------:R-:W-:Y:S01]  /*0f30*/  ISETP.GE.AND P1, PT, R10, RZ, PT ;  /* 0x000000ff0a00720c */ /* 0x000fe20003f26270 */
[----:B------:R-:W-:Y:S01]  /*0f40*/  IMAD.IADD R4, R4, 0x1, R25 ;  /* 0x0000000104047824 */ /* 0x000fe200078e0219 */
[----:B------:R-:W-:Y:S01]  /*0f50*/  ISETP.NE.AND P0, PT, RZ, c[0x0][0x178], PT ;  /* 0x00005e00ff007a0c */ /* 0x000fe20003f05270 */
[----:B------:R-:W-:Y:S01]  /*0f60*/  @!P6 IMAD.MOV R17, RZ, RZ, -R17 ;  /* 0x000000ffff11e224 */ /* 0x000fe200078e0a11 */
[----:B------:R-:W-:Y:S01]  /*0f70*/  SEL R14, R3, R14, !P2 ;  /* 0x0000000e030e7207 */ /* 0x000fe20005000000 */
[----:B------:R-:W-:Y:S01]  /*0f80*/  IMAD R25, R41, c[0x0][0x188], RZ ;  /* 0x0000620029197a24 */ /* 0x000fe200078e02ff */
[C---:B------:R-:W-:Y:S01]  /*0f90*/  SEL R13, R3.reuse, R19, !P2 ;  /* 0x00000013030d7207 */ /* 0x040fe20005000000 */
[----:B------:R-:W-:Y:S01]  /*0fa0*/  IMAD R5, R20, 0x80, R27 ;  /* 0x0000008014057824 */ /* 0x000fe200078e021b */
[C---:B------:R-:W-:Y:S01]  /*0fb0*/  SEL R15, R3.reuse, R0, !P2 ;  /* 0x00000000030f7207 */ /* 0x040fe20005000000 */
[----:B------:R-:W-:Y:S01]  /*0fc0*/  IMAD R57, R14, c[0x0][0x190], RZ ;  /* 0x000064000e397a24 */ /* 0x000fe200078e02ff */
[----:B------:R-:W-:Y:S01]  /*0fd0*/  SEL R20, R3, R9, !P2 ;  /* 0x0000000903147207 */ /* 0x000fe20005000000 */
[----:B------:R-:W-:Y:S01]  /*0fe0*/  IMAD R13, R13, c[0x0][0x190], RZ ;  /* 0x000064000d0d7a24 */ /* 0x000fe200078e02ff */
[C---:B------:R-:W-:Y:S01]  /*0ff0*/  SEL R21, R3.reuse, R2, !P2 ;  /* 0x0000000203157207 */ /* 0x040fe20005000000 */
[----:B------:R-:W-:Y:S01]  /*1000*/  @!P1 IMAD.MOV R12, RZ, RZ, -R12 ;  /* 0x000000ffff0c9224 */ /* 0x000fe200078e0a0c */
[----:B------:R-:W-:Y:S01]  /*1010*/  SEL R22, R3, R16, !P2 ;  /* 0x0000001003167207 */ /* 0x000fe20005000000 */
[----:B------:R-:W-:Y:S01]  /*1020*/  IMAD R15, R15, c[0x0][0x190], RZ ;  /* 0x000064000f0f7a24 */ /* 0x000fe200078e02ff */
[C---:B------:R-:W-:Y:S01]  /*1030*/  SEL R23, R3.reuse, R17, !P2 ;  /* 0x0000001103177207 */ /* 0x040fe20005000000 */
[----:B------:R-:W-:Y:S01]  /*1040*/  IMAD R20, R20, c[0x0][0x190], RZ ;  /* 0x0000640014147a24 */ /* 0x000fe200078e02ff */
[----:B------:R-:W-:Y:S01]  /*1050*/  SEL R40, R3, R18, !P2 ;  /* 0x0000001203287207 */ /* 0x000fe20005000000 */
[----:B------:R-:W-:Y:S01]  /*1060*/  IMAD R21, R21, c[0x0][0x190], RZ ;  /* 0x0000640015157a24 */ /* 0x000fe200078e02ff */
[----:B------:R-:W-:Y:S01]  /*1070*/  LEA R0, P2, R25, c[0x0][0x160], 0x1 ;  /* 0x0000580019007a11 */ /* 0x000fe200078408ff */
[----:B------:R-:W-:Y:S01]  /*1080*/  IMAD R22, R22, c[0x0][0x190], RZ ;  /* 0x0000640016167a24 */ /* 0x000fe200078e02ff */
[----:B------:R-:W-:Y:S01]  /*1090*/  LEA R28, P4, R31, c[0x0][0x160], 0x1 ;  /* 0x000058001f1c7a11 */ /* 0x000fe200078808ff */
[----:B------:R-:W-:Y:S01]  /*10a0*/  IMAD R23, R23, c[0x0][0x190], RZ ;  /* 0x0000640017177a24 */ /* 0x000fe200078e02ff */
[----:B------:R-:W-:Y:S01]  /*10b0*/  LEA.HI.X.SX32 R25, R25, c[0x0][0x164], 0x1, P2 ;  /* 0x0000590019197a11 */ /* 0x000fe200010f0eff */
[----:B------:R-:W-:Y:S01]  /*10c0*/  IMAD R61, R40, c[0x0][0x190], RZ ;  /* 0x00006400283d7a24 */ /* 0x000fe200078e02ff */
[----:B------:R-:W-:Y:S01]  /*10d0*/  LEA R27, P3, R30, c[0x0][0x160], 0x1 ;  /* 0x000058001e1b7a11 */ /* 0x000fe200078608ff */
[----:B------:R-:W-:Y:S01]  /*10e0*/  IMAD.MOV.U32 R3, RZ, RZ, c[0x0][0x18c] ;  /* 0x00006300ff037624 */ /* 0x000fe200078e00ff */
[----:B------:R-:W-:Y:S01]  /*10f0*/  LEA.HI.X.SX32 R31, R31, c[0x0][0x164], 0x1, P4 ;  /* 0x000059001f1f7a11 */ /* 0x000fe200020f0eff */
[----:B------:R-:W-:Y:S01]  /*1100*/  IMAD.MOV.U32 R2, RZ, RZ, c[0x0][0x188] ;  /* 0x00006200ff027624 */ /* 0x000fe200078e00ff */
[----:B------:R-:W-:Y:S01]  /*1110*/  LEA R26, P2, R29, c[0x0][0x160], 0x1 ;  /* 0x000058001d1a7a11 */ /* 0x000fe200078408ff */
[----:B------:R-:W-:Y:S01]  /*1120*/  CS2R R16, SRZ ;  /* 0x0000000000107805 */ /* 0x000fe2000001ff00 */
[----:B------:R-:W-:Y:S01]  /*1130*/  @!P0 LOP3.LUT R12, RZ, c[0x0][0x178], RZ, 0x33, !PT ;  /* 0x00005e00ff0c8a12 */ /* 0x000fe200078e33ff */
[----:B------:R-:W-:Y:S01]  /*1140*/  CS2R R18, SRZ ;  /* 0x0000000000127805 */ /* 0x000fe2000001ff00 */
[----:B------:R-:W-:Y:S01]  /*1150*/  LEA R56, P4, R57, c[0x0][0x168], 0x1 ;  /* 0x00005a0039387a11 */ /* 0x000fe200078808ff */
[----:B------:R-:W-:Y:S01]  /*1160*/  IMAD.SHL.U32 R3, R3, 0x40, RZ ;  /* 0x0000004003037824 */ /* 0x000fe200078e00ff */
[----:B------:R-:W-:Y:S01]  /*1170*/  LEA R54, P5, R13, c[0x0][0x168], 0x1 ;  /* 0x00005a000d367a11 */ /* 0x000fe200078a08ff */
[----:B------:R-:W-:Y:S01]  /*1180*/  IMAD R12, R12, c[0x0][0x184], RZ ;  /* 0x000061000c0c7a24 */ /* 0x000fe200078e02ff */
[----:B------:R-:W-:Y:S01]  /*1190*/  LEA.HI.X.SX32 R30, R30, c[0x0][0x164], 0x1, P3 ;  /* 0x000059001e1e7a11 */ /* 0x000fe200018f0eff */
[----:B------:R-:W-:Y:S01]  /*11a0*/  IMAD.SHL.U32 R2, R2, 0x40, RZ ;  /* 0x0000004002027824 */ /* 0x000fe200078e00ff */
[----:B------:R-:W-:Y:S01]  /*11b0*/  LEA.HI.X.SX32 R29, R29, c[0x0][0x164], 0x1, P2 ;  /* 0x000059001d1d7a11 */ /* 0x000fe200010f0eff */
[----:B------:R-:W-:Y:S01]  /*11c0*/  IMAD.WIDE R58, R12, 0x2, RZ ;  /* 0x000000020c3a7825 */ /* 0x000fe200078e02ff */
[----:B------:R-:W-:-:S02]  /*11d0*/  LEA R52, P3, R15, c[0x0][0x168], 0x1 ;  /* 0x00005a000f347a11 */ /* 0x000fc400078608ff */
[----:B------:R-:W-:Y:S02]  /*11e0*/  LEA.HI.X.SX32 R57, R57, c[0x0][0x16c], 0x1, P4 ;  /* 0x00005b0039397a11 */ /* 0x000fe400020f0eff */
[----:B------:R-:W-:Y:S02]  /*11f0*/  LEA.HI.X.SX32 R55, R13, c[0x0][0x16c], 0x1, P5 ;  /* 0x00005b000d377a11 */ /* 0x000fe400028f0eff */
[----:B------:R-:W-:Y:S02]  /*1200*/  LEA R50, P2, R20, c[0x0][0x168], 0x1 ;  /* 0x00005a0014327a11 */ /* 0x000fe400078408ff */
[----:B------:R-:W-:Y:S02]  /*1210*/  LEA R48, P1, R21, c[0x0][0x168], 0x1 ;  /* 0x00005a0015307a11 */ /* 0x000fe400078208ff */
[----:B------:R-:W-:Y:S02]  /*1220*/  LEA R14, P0, R22, c[0x0][0x168], 0x1 ;  /* 0x00005a00160e7a11 */ /* 0x000fe400078008ff */
[----:B------:R-:W-:-:S02]  /*1230*/  LEA R46, P4, R23, c[0x0][0x168], 0x1 ;  /* 0x00005a00172e7a11 */ /* 0x000fc400078808ff */
[----:B------:R-:W-:Y:S02]  /*1240*/  LEA R40, P5, R61, c[0x0][0x168], 0x1 ;  /* 0x00005a003d287a11 */ /* 0x000fe400078a08ff */
[----:B------:R-:W-:Y:S02]  /*1250*/  LEA.HI.X.SX32 R53, R15, c[0x0][0x16c], 0x1, P3 ;  /* 0x00005b000f357a11 */ /* 0x000fe400018f0eff */
[----:B------:R-:W-:Y:S02]  /*1260*/  LOP3.LUT R9, R11, 0x60, RZ, 0xc0, !PT ;  /* 0x000000600b097812 */ /* 0x000fe400078ec0ff */
[----:B------:R-:W-:Y:S02]  /*1270*/  LOP3.LUT R32, R7, 0x40, RZ, 0x3c, !PT ;  /* 0x0000004007207812 */ /* 0x000fe400078e3cff */
[----:B------:R-:W-:Y:S02]  /*1280*/  LOP3.LUT R33, R5, 0x40, RZ, 0x3c, !PT ;  /* 0x0000004005217812 */ /* 0x000fe400078e3cff */
[----:B------:R-:W-:-:S02]  /*1290*/  LEA.HI.X.SX32 R51, R20, c[0x0][0x16c], 0x1, P2 ;  /* 0x00005b0014337a11 */ /* 0x000fc400010f0eff */
[----:B------:R-:W-:Y:S02]  /*12a0*/  LEA.HI.X.SX32 R13, R21, c[0x0][0x16c], 0x1, P1 ;  /* 0x00005b00150d7a11 */ /* 0x000fe400008f0eff */
[----:B------:R-:W-:Y:S02]  /*12b0*/  LEA.HI.X.SX32 R15, R22, c[0x0][0x16c], 0x1, P0 ;  /* 0x00005b00160f7a11 */ /* 0x000fe400000f0eff */
[----:B------:R-:W-:Y:S02]  /*12c0*/  LEA.HI.X.SX32 R47, R23, c[0x0][0x16c], 0x1, P4 ;  /* 0x00005b00172f7a11 */ /* 0x000fe400020f0eff */
[----:B------:R-:W-:Y:S02]  /*12d0*/  LEA.HI.X.SX32 R61, R61, c[0x0][0x16c], 0x1, P5 ;  /* 0x00005b003d3d7a11 */ /* 0x000fe400028f0eff */
.L_x_1:
[C---:B------:R-:W-:Y:S02]  /*12e0*/  IADD3 R42, P1, R58.reuse, R0, RZ ;  /* 0x000000003a2a7210 */ /* 0x040fe40007f3e0ff */
[----:B------:R-:W-:Y:S02]  /*12f0*/  ISETP.GE.AND P0, PT, R41, UR4, PT ;  /* 0x0000000429007c0c */ /* 0x000fe4000bf06270 */
[----:B------:R-:W-:Y:S01]  /*1300*/  ISETP.GE.AND P2, PT, R39, UR4, PT ;  /* 0x0000000427007c0c */ /* 0x000fe2000bf46270 */
[----:B------:R-:W-:Y:S01]  /*1310*/  IMAD.X R43, R59, 0x1, R25, P1 ;  /* 0x000000013b2b7824 */ /* 0x000fe200008e0619 */
[----:B------:R-:W-:-:S02]  /*1320*/  IADD3 R20, P1, R58, R28, RZ ;  /* 0x0000001c3a147210 */ /* 0x000fc40007f3e0ff */
[----:B------:R-:W-:Y:S02]  /*1330*/  PRMT R12, RZ, 0x7610, R12 ;  /* 0x00007610ff0c7816 */ /* 0x000fe4000000000c */
[----:B------:R-:W-:Y:S01]  /*1340*/  PRMT R49, RZ, 0x7610, R49 ;  /* 0x00007610ff317816 */ /* 0x000fe20000000031 */
[----:B------:R-:W-:-:S04]  /*1350*/  IMAD.X R21, R59, 0x1, R31, P1 ;  /* 0x000000013b157824 */ /* 0x000fc800008e061f */
[----:B------:R0:W2:Y:S01]  /*1360*/  @!P0 LDG.E.U16 R12, [R42.64] ;  /* 0x000000062a0c8981 */ /* 0x0000a2000c1e1500 */
[----:B------:R-:W-:Y:S02]  /*1370*/  IADD3 R44, P0, R58, R27, RZ ;  /* 0x0000001b3a2c7210 */ /* 0x000fe40007f1e0ff */
[----:B------:R-:W-:Y:S01]  /*1380*/  ISETP.GE.AND P3, PT, R38, UR4, PT ;  /* 0x0000000426007c0c */ /* 0x000fe2000bf66270 */
[----:B------:R1:W3:Y:S01]  /*1390*/  @!P2 LDG.E.U16 R49, [R20.64] ;  /* 0x000000061431a981 */ /* 0x0002e2000c1e1500 */
[----:B------:R-:W-:Y:S01]  /*13a0*/  ISETP.GE.AND P1, PT, R37, UR4, PT ;  /* 0x0000000425007c0c */ /* 0x000fe2000bf26270 */
[----:B------:R-:W-:Y:S01]  /*13b0*/  IMAD.X R45, R59, 0x1, R30, P0 ;  /* 0x000000013b2d7824 */ /* 0x000fe200000e061e */
[----:B------:R-:W-:Y:S02]  /*13c0*/  PRMT R22, RZ, 0x7610, R22 ;  /* 0x00007610ff167816 */ /* 0x000fe40000000016 */
[----:B0-----:R-:W-:Y:S02]  /*13d0*/  IADD3 R42, P0, R58, R26, RZ ;  /* 0x0000001a3a2a7210 */ /* 0x001fe40007f1e0ff */
[----:B------:R-:W-:-:S03]  /*13e0*/  PRMT R23, RZ, 0x7610, R23 ;  /* 0x00007610ff177816 */ /* 0x000fc60000000017 */
[----:B------:R-:W-:Y:S02]  /*13f0*/  IMAD.X R43, R59, 0x1, R29, P0 ;  /* 0x000000013b2b7824 */ /* 0x000fe400000e061d */
[----:B------:R0:W4:Y:S04]  /*1400*/  @!P3 LDG.E.U16 R22, [R44.64] ;  /* 0x000000062c16b981 */ /* 0x000128000c1e1500 */
[----:B------:R5:W4:Y:S01]  /*1410*/  @!P1 LDG.E.U16 R23, [R42.64] ;  /* 0x000000062a179981 */ /* 0x000b22000c1e1500 */
[----:B------:R-:W-:-:S03]  /*1420*/  ISETP.GE.AND P0, PT, R36, UR4, PT ;  /* 0x0000000424007c0c */ /* 0x000fc6000bf06270 */
[----:B------:R-:W-:Y:S01]  /*1430*/  BAR.SYNC.DEFER_BLOCKING 0x0 ;  /* 0x0000000000007b1d */ /* 0x000fe20000010000 */
[----:B0-----:R-:W-:Y:S02]  /*1440*/  IMAD.MOV.U32 R44, RZ, RZ, R46 ;  /* 0x000000ffff2c7224 */ /* 0x001fe400078e002e */
[----:B------:R-:W-:Y:S02]  /*1450*/  IMAD.MOV.U32 R45, RZ, RZ, R47 ;  /* 0x000000ffff2d7224 */ /* 0x000fe400078e002f */
[--C-:B-----5:R-:W-:Y:S01]  /*1460*/  IMAD.MOV.U32 R42, RZ, RZ, R40.reuse ;  /* 0x000000ffff2a7224 */ /* 0x120fe200078e0028 */
[----:B------:R-:W-:Y:S01]  /*1470*/  PRMT R40, RZ, 0x7610, R40 ;  /* 0x00007610ff287816 */ /* 0x000fe20000000028 */
[--C-:B------:R-:W-:Y:S01]  /*1480*/  IMAD.MOV.U32 R43, RZ, RZ, R61.reuse ;  /* 0x000000ffff2b7224 */ /* 0x100fe200078e003d */
[----:B------:R-:W-:Y:S01]  /*1490*/  PRMT R61, RZ, 0x7610, R61 ;  /* 0x00007610ff3d7816 */ /* 0x000fe2000000003d */
[----:B------:R-:W-:-:S04]  /*14a0*/  IMAD.WIDE R46, R35, 0x2, R44 ;  /* 0x00000002232e7825 */ /* 0x000fc800078e022c */
[----:B-1----:R-:W-:Y:S01]  /*14b0*/  IMAD.WIDE R20, R35, 0x2, R42 ;  /* 0x0000000223147825 */ /* 0x002fe200078e022a */
[----:B------:R-:W-:-:S04]  /*14c0*/  PRMT R60, RZ, 0x7610, R60 ;  /* 0x00007610ff3c7816 */ /* 0x000fc8000000003c */
[----:B------:R0:W5:Y:S04]  /*14d0*/  @!P0 LDG.E.U16 R40, [R20.64] ;  /* 0x0000000614288981 */ /* 0x000168000c1e1500 */
[----:B------:R1:W5:Y:S01]  /*14e0*/  @!P0 LDG.E.U16 R61, [R46.64] ;  /* 0x000000062e3d8981 */ /* 0x000362000c1e1500 */
[----:B0-----:R-:W-:Y:S01]  /*14f0*/  PRMT R21, RZ, 0x7610, R21 ;  /* 0x00007610ff157816 */ /* 0x001fe20000000015 */
[----:B-1----:R-:W-:Y:S02]  /*1500*/  IMAD.MOV.U32 R46, RZ, RZ, R14 ;  /* 0x000000ffff2e7224 */ /* 0x002fe400078e000e */
[----:B------:R-:W-:Y:S01]  /*1510*/  IMAD.MOV.U32 R47, RZ, RZ, R15 ;  /* 0x000000ffff2f7224 */ /* 0x000fe200078e000f */
[----:B------:R-:W-:-:S03]  /*1520*/  PRMT R20, RZ, 0x7610, R20 ;  /* 0x00007610ff147816 */ /* 0x000fc60000000014 */
[----:B------:R-:W-:-:S05]  /*1530*/  IMAD.WIDE R14, R35, 0x2, R46 ;  /* 0x00000002230e7825 */ /* 0x000fca00078e022e */
[----:B------:R0:W5:Y:S02]  /*1540*/  @!P0 LDG.E.U16 R60, [R14.64] ;  /* 0x000000060e3c8981 */ /* 0x000164000c1e1500 */
[----:B0-----:R-:W-:Y:S02]  /*1550*/  PRMT R14, RZ, 0x7610, R14 ;  /* 0x00007610ff0e7816 */ /* 0x001fe4000000000e */
[----:B------:R-:W-:Y:S01]  /*1560*/  PRMT R15, RZ, 0x7610, R15 ;  /* 0x00007610ff0f7816 */ /* 0x000fe2000000000f */
[----:B--2---:R-:W-:Y:S04]  /*1570*/  STS.U16 [R6+0x1000], R12 ;  /* 0x0010000c06007388 */ /* 0x004fe80000000400 */
[----:B---3--:R0:W-:Y:S02]  /*1580*/  STS.U16 [R6+0x1200], R49 ;  /* 0x0012003106007388 */ /* 0x0081e40000000400 */
[----:B0-----:R-:W-:-:S04]  /*1590*/  IMAD.MOV.U32 R49, RZ, RZ, R13 ;  /* 0x000000ffff317224 */ /* 0x001fc800078e000d */
[----:B------:R-:W-:-:S05]  /*15a0*/  IMAD.WIDE R12, R35, 0x2, R48 ;  /* 0x00000002230c7825 */ /* 0x000fca00078e0230 */
[----:B------:R0:W2:Y:S04]  /*15b0*/  @!P0 LDG.E.U16 R21, [R12.64] ;  /* 0x000000060c158981 */ /* 0x0000a8000c1e1500 */
[----:B----4-:R-:W-:Y:S01]  /*15c0*/  STS.U16 [R6+0x1400], R22 ;  /* 0x0014001606007388 */ /* 0x010fe20000000400 */
[----:B0-----:R-:W-:-:S03]  /*15d0*/  IMAD.WIDE R12, R35, 0x2, R50 ;  /* 0x00000002230c7825 */ /* 0x001fc600078e0232 */
[----:B------:R0:W-:Y:S04]  /*15e0*/  STS.U16 [R6+0x1600], R23 ;  /* 0x0016001706007388 */ /* 0x0001e80000000400 */
[----:B------:R1:W3:Y:S01]  /*15f0*/  @!P0 LDG.E.U16 R20, [R12.64] ;  /* 0x000000060c148981 */ /* 0x0002e2000c1e1500 */
[----:B0-----:R-:W-:-:S04]  /*1600*/  IMAD.WIDE R22, R35, 0x2, R54 ;  /* 0x0000000223167825 */ /* 0x001fc800078e0236 */
[C---:B-1----:R-:W-:Y:S01]  /*1610*/  IMAD.WIDE R12, R35.reuse, 0x2, R52 ;  /* 0x00000002230c7825 */ /* 0x042fe200078e0234 */
[----:B------:R0:W4:Y:S04]  /*1620*/  @!P0 LDG.E.U16 R14, [R22.64] ;  /* 0x00000006160e8981 */ /* 0x000128000c1e1500 */
[----:B------:R1:W2:Y:S01]  /*1630*/  @!P0 LDG.E.U16 R15, [R12.64] ;  /* 0x000000060c0f8981 */ /* 0x0002a2000c1e1500 */
[----:B0-----:R-:W-:Y:S01]  /*1640*/  PRMT R22, RZ, 0x7610, R22 ;  /* 0x00007610ff167816 */ /* 0x001fe20000000016 */
[----:B-1----:R-:W-:-:S05]  /*1650*/  IMAD.WIDE R12, R35, 0x2, R56 ;  /* 0x00000002230c7825 */ /* 0x002fca00078e0238 */
[----:B------:R-:W2:Y:S04]  /*1660*/  @!P0 LDG.E.U16 R22, [R12.64] ;  /* 0x000000060c168981 */ /* 0x000ea8000c1e1500 */
[----:B-----5:R-:W-:Y:S04]  /*1670*/  STS.U16 [R7], R40 ;  /* 0x0000002807007388 */ /* 0x020fe80000000400 */
[----:B------:R-:W-:Y:S01]  /*1680*/  STS.U16 [R7+0x400], R60 ;  /* 0x0004003c07007388 */ /* 0x000fe20000000400 */
[----:B------:R-:W-:-:S04]  /*1690*/  IADD3 R34, R34, -0x1, RZ ;  /* 0xffffffff22227810 */ /* 0x000fc80007ffe0ff */
[----:B------:R-:W-:Y:S01]  /*16a0*/  ISETP.NE.U32.AND P0, PT, R34, RZ, PT ;  /* 0x000000ff2200720c */ /* 0x000fe20003f05070 */
[----:B------:R-:W-:Y:S01]  /*16b0*/  IMAD.WIDE R48, R3, 0x2, R48 ;  /* 0x0000000203307825 */ /* 0x000fe200078e0230 */
[----:B------:R-:W-:-:S03]  /*16c0*/  UIADD3 UR4, UR4, -0x40, URZ ;  /* 0xffffffc004047890 */ /* 0x000fc6000fffe03f */
[----:B------:R-:W-:-:S04]  /*16d0*/  IMAD.WIDE R56, R3, 0x2, R56 ;  /* 0x0000000203387825 */ /* 0x000fc800078e0238 */
[----:B------:R-:W-:-:S04]  /*16e0*/  IMAD.WIDE R54, R3, 0x2, R54 ;  /* 0x0000000203367825 */ /* 0x000fc800078e0236 */
[----:B------:R-:W-:-:S04]  /*16f0*/  IMAD.WIDE R52, R3, 0x2, R52 ;  /* 0x0000000203347825 */ /* 0x000fc800078e0234 */
[----:B------:R-:W-:-:S04]  /*1700*/  IMAD.WIDE R50, R3, 0x2, R50 ;  /* 0x0000000203327825 */ /* 0x000fc800078e0232 */
[----:B------:R-:W-:Y:S01]  /*1710*/  IMAD.WIDE R58, R2, 0x2, R58 ;  /* 0x00000002023a7825 */ /* 0x000fe200078e023a */
[----:B---3--:R-:W-:Y:S04]  /*1720*/  STS.U16 [R7+0x800], R20 ;  /* 0x0008001407007388 */ /* 0x008fe80000000400 */
[----:B----4-:R-:W-:Y:S04]  /*1730*/  STS.U16 [R7+0xc00], R14 ;  /* 0x000c000e07007388 */ /* 0x010fe80000000400 */
[----:B------:R-:W-:Y:S04]  /*1740*/  STS.U16 [R32+0x200], R61 ;  /* 0x0002003d20007388 */ /* 0x000fe80000000400 */
[----:B--2---:R-:W-:Y:S04]  /*1750*/  STS.U16 [R32+0x600], R21 ;  /* 0x0006001520007388 */ /* 0x004fe80000000400 */
[----:B------:R-:W-:Y:S04]  /*1760*/  STS.U16 [R32+0xa00], R15 ;  /* 0x000a000f20007388 */ /* 0x000fe80000000400 */
[----:B------:R-:W-:Y:S04]  /*1770*/  STS.U16 [R32+0xe00], R22 ;  /* 0x000e001620007388 */ /* 0x000fe80000000400 */
[----:B------:R-:W-:Y:S06]  /*1780*/  BAR.SYNC.DEFER_BLOCKING 0x0 ;  /* 0x0000000000007b1d */ /* 0x000fec0000010000 */
[----:B------:R-:W-:Y:S04]  /*1790*/  LDSM.16.MT88.4 R20, [R4+0x1000] ;  /* 0x001000000414783b */ /* 0x000fe80000004200 */
[----:B------:R-:W0:Y:S02]  /*17a0*/  LDSM.16.M88.4 R12, [R5] ;  /* 0x00000000050c783b */ /* 0x000e240000000200 */
[----:B0-----:R-:W-:Y:S02]  /*17b0*/  HMMA.16816.F32.BF16 R20, R20, R12, R16 ;  /* 0x0000000c1414723c */ /* 0x001fe40000041810 */
[----:B------:R-:W0:Y:S11]  /*17c0*/  LDSM.16.MT88.4 R16, [R4+0x1200] ;  /* 0x001200000410783b */ /* 0x000e360000004200 */
[----:B------:R-:W-:Y:S11]  /*17d0*/  @!UPT UIADD3 URZ, URZ, URZ, URZ ;  /* 0x0000003f3f3ff290 */ /* 0x000ff6000fffe03f */
[----:B0-----:R-:W-:Y:S01]  /*17e0*/  HMMA.16816.F32.BF16 R20, R16, R14, R20 ;  /* 0x0000000e1014723c */ /* 0x001fe20000041814 */
[----:B------:R-:W-:Y:S04]  /*17f0*/  LDSM.16.MT88.4 R12, [R4+0x1400] ;  /* 0x00140000040c783b */ /* 0x000fe80000004200 */
[----:B------:R-:W0:Y:S11]  /*1800*/  LDSM.16.M88.4 R16, [R33] ;  /* 0x000000002110783b */ /* 0x000e360000000200 */
[----:B------:R-:W-:Y:S08]  /*1810*/  @!UPT UIADD3 URZ, URZ, URZ, URZ ;  /* 0x0000003f3f3ff290 */ /* 0x000ff0000fffe03f */
[----:B0-----:R-:W-:Y:S01]  /*1820*/  HMMA.16816.F32.BF16 R12, R12, R16, R20 ;  /* 0x000000100c0c723c */ /* 0x001fe20000041814 */
[----:B------:R-:W0:Y:S01]  /*1830*/  LDSM.16.MT88.4 R20, [R4+0x1600] ;  /* 0x001600000414783b */ /* 0x000e220000004200 */
[----:B------:R-:W-:-:S04]  /*1840*/  IMAD.WIDE R60, R3, 0x2, R42 ;  /* 0x00000002033c7825 */ /* 0x000fc800078e022a */
[----:B------:R-:W-:Y:S11]  /*1850*/  IMAD.MOV.U32 R40, RZ, RZ, R60 ;  /* 0x000000ffff287224 */ /* 0x000ff600078e003c */
[----:B------:R-:W-:Y:S07]  /*1860*/  @!UPT UIADD3 URZ, URZ, URZ, URZ ;  /* 0x0000003f3f3ff290 */ /* 0x000fee000fffe03f */
[----:B0-----:R-:W-:Y:S07]  /*1870*/  HMMA.16816.F32.BF16 R16, R20, R18, R12 ;  /* 0x000000121410723c */ /* 0x001fee000004180c */
[----:B------:R-:W-:-:S04]  /*1880*/  IMAD.WIDE R14, R3, 0x2, R46 ;  /* 0x00000002030e7825 */ /* 0x000fc800078e022e */
[----:B------:R-:W-:Y:S02]  /*1890*/  IMAD.MOV.U32 R13, RZ, RZ, R49 ;  /* 0x000000ffff0d7224 */ /* 0x000fe400078e0031 */
[----:B------:R-:W-:Y:S01]  /*18a0*/  IMAD.WIDE R46, R3, 0x2, R44 ;  /* 0x00000002032e7825 */ /* 0x000fe200078e022c */
[----:B------:R-:W-:Y:S05]  /*18b0*/  @P0 BRA `(.L_x_1) ;  /* 0xfffffa2000000947 */ /* 0x000fea000383ffff */
[----:B------:R-:W-:-:S05]  /*18c0*/  NOP ;  /* 0x0000000000007918 */ /* 0x000fca0000000000 */
[----:B------:R-:W-:Y:S02]  /*18d0*/  F2FP.BF16.PACK_AB R18, R19, R18 ;  /* 0x000000121312723e */ /* 0x000fe400000010ff */
[----:B------:R-:W-:-:S03]  /*18e0*/  F2FP.BF16.PACK_AB R16, R17, R16 ;  /* 0x000000101110723e */ /* 0x000fc600000010ff */
.L_x_0:
[----:B------:R-:W-:Y:S01]  /*18f0*/  SHF.R.U32.HI R0, RZ, 0x5, R24 ;  /* 0x00000005ff007819 */ /* 0x000fe20000011618 */
[----:B------:R-:W-:Y:S01]  /*1900*/  BAR.SYNC.DEFER_BLOCKING 0x0 ;  /* 0x0000000000007b1d */ /* 0x000fe20000010000 */
[----:B------:R-:W-:Y:S01]  /*1910*/  LOP3.LUT R11, R11, 0x300, RZ, 0xc0, !PT ;  /* 0x000003000b0b7812 */ /* 0x000fe200078ec0ff */
[----:B------:R-:W-:Y:S01]  /*1920*/  IMAD R2, R10, c[0x0][0x194], RZ ;  /* 0x000065000a027a24 */ /* 0x000fe200078e02ff */
[----:B------:R-:W-:Y:S01]  /*1930*/  LOP3.LUT R3, R0, 0x2, RZ, 0xc0, !PT ;  /* 0x0000000200037812 */ /* 0x000fe200078ec0ff */
[----:B------:R-:W-:Y:S01]  /*1940*/  IMAD.SHL.U32 R0, R24, 0x4, RZ ;  /* 0x0000000418007824 */ /* 0x000fe200078e00ff */
[----:B------:R-:W-:-:S02]  /*1950*/  PRMT R12, R16, 0x7632, R12 ;  /* 0x00007632100c7816 */ /* 0x000fc4000000000c */
[----:B------:R-:W-:Y:S02]  /*1960*/  LOP3.LUT R3, R3, 0x1c, R24, 0xf8, !PT ;  /* 0x0000001c03037812 */ /* 0x000fe400078ef818 */
[--C-:B------:R-:W-:Y:S02]  /*1970*/  LOP3.LUT R11, R11, 0x7c, R0.reuse, 0xf8, !PT ;  /* 0x0000007c0b0b7812 */ /* 0x100fe400078ef800 */
[----:B------:R-:W-:Y:S02]  /*1980*/  LOP3.LUT R0, R3, 0x80, R0, 0xf8, !PT ;  /* 0x0000008003007812 */ /* 0x000fe400078ef800 */
[----:B------:R-:W-:Y:S02]  /*1990*/  PRMT R13, R18, 0x7632, R13 ;  /* 0x00007632120d7816 */ /* 0x000fe4000000000d */
[----:B------:R-:W-:Y:S02]  /*19a0*/  LOP3.LUT R9, R0, R9, RZ, 0xfc, !PT ;  /* 0x0000000900097212 */ /* 0x000fe400078efcff */
[----:B------:R-:W-:-:S02]  /*19b0*/  LOP3.LUT R11, R11, 0xe0, R24, 0x78, !PT ;  /* 0x000000e00b0b7812 */ /* 0x000fc400078e7818 */
[C---:B------:R-:W-:Y:S02]  /*19c0*/  LOP3.LUT R4, R9.reuse, 0x40, RZ, 0x3c, !PT ;  /* 0x0000004009047812 */ /* 0x040fe400078e3cff */
[C---:B------:R-:W-:Y:S02]  /*19d0*/  LOP3.LUT R5, R9.reuse, 0x20, RZ, 0x3c, !PT ;  /* 0x0000002009057812 */ /* 0x040fe400078e3cff */
[----:B------:R-:W-:Y:S01]  /*19e0*/  LOP3.LUT R6, R9, 0x60, RZ, 0x3c, !PT ;  /* 0x0000006009067812 */ /* 0x000fe200078e3cff */
[----:B------:R-:W-:Y:S01]  /*19f0*/  STS.U16 [R9], R16 ;  /* 0x0000001009007388 */ /* 0x000fe20000000400 */
[----:B------:R-:W-:Y:S02]  /*1a00*/  LOP3.LUT R0, R8, R41, RZ, 0xfc, !PT ;  /* 0x0000002908007212 */ /* 0x000fe400078efcff */
[----:B------:R-:W-:Y:S01]  /*1a10*/  ISETP.GE.AND P0, PT, R10, c[0x0][0x178], PT ;  /* 0x00005e000a007a0c */ /* 0x000fe20003f06270 */
[----:B------:R0:W-:Y:S01]  /*1a20*/  STS.U16 [R4+0x200], R12 ;  /* 0x0002000c04007388 */ /* 0x0001e20000000400 */
[----:B------:R-:W-:Y:S01]  /*1a30*/  LOP3.LUT R8, R8, 0x10, R41, 0xfe, !PT ;  /* 0x0000001008087812 */ /* 0x000fe200078efe29 */
[----:B------:R-:W-:Y:S01]  /*1a40*/  IMAD R3, R0, c[0x0][0x198], RZ ;  /* 0x0000660000037a24 */ /* 0x000fe200078e02ff */
[----:B------:R-:W-:Y:S01]  /*1a50*/  LEA R7, P2, R2, c[0x0][0x170], 0x1 ;  /* 0x00005c0002077a11 */ /* 0x000fe200078408ff */
[----:B------:R1:W-:Y:S01]  /*1a60*/  STS.U16 [R5+0x100], R18 ;  /* 0x0001001205007388 */ /* 0x0003e20000000400 */
[----:B------:R-:W-:Y:S01]  /*1a70*/  ISETP.LT.AND P1, PT, R0, c[0x0][0x17c], !P0 ;  /* 0x00005f0000007a0c */ /* 0x000fe20004721270 */
[C---:B------:R-:W-:Y:S01]  /*1a80*/  IMAD R0, R8.reuse, c[0x0][0x198], RZ ;  /* 0x0000660008007a24 */ /* 0x040fe200078e02ff */
[----:B------:R-:W-:Y:S01]  /*1a90*/  ISETP.LT.AND P0, PT, R8, c[0x0][0x17c], !P0 ;  /* 0x00005f0008007a0c */ /* 0x000fe20004701270 */
[----:B------:R-:W-:Y:S04]  /*1aa0*/  STS.U16 [R6+0x300], R13 ;  /* 0x0003000d06007388 */ /* 0x000fe80000000400 */
[----:B------:R-:W-:Y:S01]  /*1ab0*/  BAR.SYNC.DEFER_BLOCKING 0x0 ;  /* 0x0000000000007b1d */ /* 0x000fe20000010000 */
[----:B0-----:R-:W-:-:S02]  /*1ac0*/  LEA R4, P3, R0, R7, 0x1 ;  /* 0x0000000700047211 */ /* 0x001fc400078608ff */
[----:B-1----:R-:W-:Y:S02]  /*1ad0*/  LEA.HI.X.SX32 R5, R2, c[0x0][0x174], 0x1, P2 ;  /* 0x00005d0002057a11 */ /* 0x002fe400010f0eff */
[----:B------:R-:W-:-:S04]  /*1ae0*/  LEA R2, P2, R3, R7, 0x1 ;  /* 0x0000000703027211 */ /* 0x000fc800078408ff */
[-C--:B------:R-:W-:Y:S02]  /*1af0*/  LEA.HI.X.SX32 R3, R3, R5.reuse, 0x1, P2 ;  /* 0x0000000503037211 */ /* 0x080fe400010f0eff */
[----:B------:R-:W-:Y:S01]  /*1b00*/  LEA.HI.X.SX32 R5, R0, R5, 0x1, P3 ;  /* 0x0000000500057211 */ /* 0x000fe200018f0eff */
[----:B------:R-:W0:Y:S04]  /*1b10*/  LDS R11, [R11] ;  /* 0x000000000b0b7984 */ /* 0x000e280000000800 */
[----:B0-----:R0:W-:Y:S01]  /*1b20*/  @P1 STG.E.U16 [R2.64], R11 ;  /* 0x0000000b02001986 */ /* 0x0011e2000c101506 */
[----:B------:R-:W-:Y:S05]  /*1b30*/  @!P0 EXIT ;  /* 0x000000000000894d */ /* 0x000fea0003800000 */
[----:B0-----:R-:W-:-:S05]  /*1b40*/  PRMT R2, R11, 0x7632, R2 ;  /* 0x000076320b027816 */ /* 0x001fca0000000002 */
[----:B------:R-:W-:Y:S01]  /*1b50*/  STG.E.U16 [R4.64], R2 ;  /* 0x0000000204007986 */ /* 0x000fe2000c101506 */
[----:B------:R-:W-:Y:S05]  /*1b60*/  EXIT ;  /* 0x000000000000794d */ /* 0x000fea0003800000 */
.L_x_2:
[----:B------:R-:W-:-:S00]  /*1b70*/  BRA `(.L_x_2) ;  /* 0xfffffff000007947 */ /* 0x000fc0000383ffff */
[----:B------:R-:W-:-:S00]  /*1b80*/  NOP ;  /* 0x0000000000007918 */ /* 0x000fc00000000000 */
[----:B------:R-:W-:-:S00]  /*1b90*/  NOP ;  /* 0x0000000000007918 */ /* 0x000fc00000000000 */
[----:B------:R-:W-:-:S00]  /*1ba0*/  NOP ;  /* 0x0000000000007918 */ /* 0x000fc00000000000 */
[----:B------:R-:W-:-:S00]  /*1bb0*/  NOP ;  /* 0x0000000000007918 */ /* 0x000fc00000000000 */
[----:B------:R-:W-:-:S00]  /*1bc0*/  NOP ;  /* 0x0000000000007918 */ /* 0x000fc00000000000 */
[----:B------:R-:W-:-:S00]  /*1bd0*/  NOP ;  /* 0x0000000000007918 */ /* 0x000fc00000000000 */
[----:B------:R-:W-:-:S00]  /*1be0*/  NOP ;  /* 0x0000000000007918 */ /* 0x000fc00000000000 */
[----:B------:R-:W-:-:S00]  /*1bf0*/  NOP ;  /* 0x0000000000007918 */ /* 0x000fc00000000000 */
.L_x_3:


//--------------------- .nv.shared.matmul_kernel  --------------------------
	.section	.nv.shared.matmul_kernel,"aw",@nobits
	.sectionflags	@""
	.align	16
